//
// Generated by NVIDIA NVVM Compiler
//
// Compiler Build ID: CL-36424714
// Cuda compilation tools, release 13.0, V13.0.88
// Based on NVVM 20.0.0
//

.version 9.0
.target sm_100
.address_size 64

	// .globl	_Z6kernelILi128EEvPfS0_S0_l
.global .align 4 .b8 precalc_xorwow_matrix[102400];
.global .align 4 .b8 precalc_xorwow_offset_matrix[102400];
.global .align 4 .b8 mrg32k3aM1[2304];
.global .align 4 .b8 mrg32k3aM2[2304];
.global .align 4 .b8 mrg32k3aM1SubSeq[2016];
.global .align 4 .b8 mrg32k3aM2SubSeq[2016];
.global .align 4 .b8 mrg32k3aM1Seq[2304];
.global .align 4 .b8 mrg32k3aM2Seq[2304];
.const .align 8 .b8 __cr_lgamma_table[72];
// _ZZ6kernelILi128EEvPfS0_S0_lE1X has been demoted
// _ZZ6kernelILi128EEvPfS0_S0_lE1y has been demoted
// _ZZ6kernelILi128EEvPfS0_S0_lE1w has been demoted
// _ZZ6kernelILi128EEvPfS0_S0_lE7indices has been demoted
// _ZZ6kernelILi128EEvPfS0_S0_lE9residuals has been demoted
// _ZZ6kernelILi128EEvPfS0_S0_lE8gradient has been demoted
// _ZZ6kernelILi128EEvPfS0_S0_lE30shared_float_batch_size_buffer has been demoted
// _ZZ6kernelILi128EEvPfS0_S0_lE28shared_int_batch_size_buffer has been demoted
// _ZZ6kernelILi128EEvPfS0_S0_lE31flag_z_score_trimming_converged has been demoted

.visible .entry _Z6kernelILi128EEvPfS0_S0_l(
	.param .u64 .ptr .align 1 _Z6kernelILi128EEvPfS0_S0_l_param_0,
	.param .u64 .ptr .align 1 _Z6kernelILi128EEvPfS0_S0_l_param_1,
	.param .u64 .ptr .align 1 _Z6kernelILi128EEvPfS0_S0_l_param_2,
	.param .u64 _Z6kernelILi128EEvPfS0_S0_l_param_3
)
{
	.reg .pred 	%p<183>;
	.reg .b16 	%rs<4>;
	.reg .b32 	%r<807>;
	.reg .b32 	%f<461>;
	.reg .b64 	%rd<28>;
	// demoted variable
	.shared .align 4 .b8 _ZZ6kernelILi128EEvPfS0_S0_lE1X[3072];
	// demoted variable
	.shared .align 4 .b8 _ZZ6kernelILi128EEvPfS0_S0_lE1y[512];
	// demoted variable
	.shared .align 4 .b8 _ZZ6kernelILi128EEvPfS0_S0_lE1w[24];
	// demoted variable
	.shared .align 4 .b8 _ZZ6kernelILi128EEvPfS0_S0_lE7indices[512];
	// demoted variable
	.shared .align 4 .b8 _ZZ6kernelILi128EEvPfS0_S0_lE9residuals[512];
	// demoted variable
	.shared .align 4 .b8 _ZZ6kernelILi128EEvPfS0_S0_lE8gradient[3072];
	// demoted variable
	.shared .align 4 .b8 _ZZ6kernelILi128EEvPfS0_S0_lE30shared_float_batch_size_buffer[512];
	// demoted variable
	.shared .align 4 .b8 _ZZ6kernelILi128EEvPfS0_S0_lE28shared_int_batch_size_buffer[512];
	// demoted variable
	.shared .align 1 .u8 _ZZ6kernelILi128EEvPfS0_S0_lE31flag_z_score_trimming_converged;
	ld.param.u64 	%rd3, [_Z6kernelILi128EEvPfS0_S0_l_param_0];
	ld.param.u64 	%rd4, [_Z6kernelILi128EEvPfS0_S0_l_param_1];
	ld.param.u64 	%rd5, [_Z6kernelILi128EEvPfS0_S0_l_param_2];
	ld.param.u64 	%rd6, [_Z6kernelILi128EEvPfS0_S0_l_param_3];
	mov.u32 	%r1, %tid.x;
	setp.ne.s32 	%p1, %r1, 0;
	@%p1 bra 	$L__BB0_2;
	mov.b32 	%r215, 1065353216;
	st.shared.u32 	[_ZZ6kernelILi128EEvPfS0_S0_lE1w], %r215;
	st.shared.u32 	[_ZZ6kernelILi128EEvPfS0_S0_lE1w+4], %r215;
	st.shared.u32 	[_ZZ6kernelILi128EEvPfS0_S0_lE1w+8], %r215;
	st.shared.u32 	[_ZZ6kernelILi128EEvPfS0_S0_lE1w+12], %r215;
	st.shared.u32 	[_ZZ6kernelILi128EEvPfS0_S0_lE1w+16], %r215;
	st.shared.u32 	[_ZZ6kernelILi128EEvPfS0_S0_lE1w+20], %r215;
$L__BB0_2:
	cvta.to.global.u64 	%rd1, %rd3;
	cvt.u32.u64 	%r217, %rd6;
	xor.b32  	%r218, %r217, -1429050551;
	mul.lo.s32 	%r219, %r218, 1099087573;
	{ .reg .b32 tmp; mov.b64 {tmp, %r220}, %rd6; }
	xor.b32  	%r221, %r220, -136515619;
	mul.lo.s32 	%r222, %r221, -1703105765;
	add.s32 	%r223, %r219, %r222;
	add.s32 	%r719, %r223, 6615241;
	add.s32 	%r724, %r219, 123456789;
	xor.b32  	%r723, %r219, 362436069;
	add.s32 	%r722, %r222, 521288629;
	xor.b32  	%r721, %r222, 88675123;
	add.s32 	%r720, %r219, 5783321;
	mov.u32 	%r8, %ctaid.x;
	mul.lo.s32 	%r9, %r8, 6000;
	shl.b32 	%r224, %r1, 2;
	mov.u32 	%r225, _ZZ6kernelILi128EEvPfS0_S0_lE1y;
	add.s32 	%r10, %r225, %r224;
	mov.u32 	%r226, _ZZ6kernelILi128EEvPfS0_S0_lE7indices;
	add.s32 	%r11, %r226, %r224;
	mov.u32 	%r227, _ZZ6kernelILi128EEvPfS0_S0_lE9residuals;
	add.s32 	%r12, %r227, %r224;
	add.s32 	%r13, %r1, -1;
	add.s32 	%r14, %r1, 2;
	add.s32 	%r15, %r1, 4;
	add.s32 	%r16, %r1, 1;
	and.b32  	%r17, %r1, 7;
	add.s32 	%r18, %r1, 8;
	add.s32 	%r19, %r1, 3;
	and.b32  	%r20, %r1, 15;
	add.s32 	%r21, %r1, 16;
	add.s32 	%r22, %r1, 7;
	add.s32 	%r23, %r1, 32;
	add.s32 	%r24, %r1, 15;
	and.b32  	%r25, %r1, 63;
	add.s32 	%r26, %r1, 64;
	add.s32 	%r27, %r1, 31;
	and.b32  	%r28, %r1, 127;
	add.s32 	%r29, %r1, 128;
	add.s32 	%r30, %r1, 63;
	setp.lt.u32 	%p2, %r1, 66;
	selp.f32 	%f1, 0f3F800000, 0f00000000, %p2;
	mov.u32 	%r228, _ZZ6kernelILi128EEvPfS0_S0_lE30shared_float_batch_size_buffer;
	add.s32 	%r31, %r228, %r224;
	mov.u32 	%r229, _ZZ6kernelILi128EEvPfS0_S0_lE28shared_int_batch_size_buffer;
	add.s32 	%r32, %r229, %r224;
	and.b32  	%r230, %r224, 3968;
	add.s32 	%r33, %r227, %r230;
	mov.u32 	%r231, _ZZ6kernelILi128EEvPfS0_S0_lE1X;
	add.s32 	%r34, %r231, %r224;
	add.s32 	%r35, %r1, -2;
	add.s32 	%r36, %r1, 5;
	add.s32 	%r37, %r1, 13;
	add.s32 	%r38, %r1, 12;
	add.s32 	%r39, %r1, 30;
	add.s32 	%r40, %r1, 29;
	add.s32 	%r41, %r1, 28;
	add.s32 	%r42, %r1, 62;
	add.s32 	%r43, %r1, 61;
	add.s32 	%r44, %r1, 60;
	mov.u32 	%r232, _ZZ6kernelILi128EEvPfS0_S0_lE8gradient;
	add.s32 	%r45, %r232, %r224;
	cvta.to.global.u64 	%rd2, %rd4;
	mov.b32 	%r718, -1;
$L__BB0_3:
	mov.u32 	%r49, %r723;
	mov.u32 	%r723, %r722;
	mov.u32 	%r722, %r721;
	mov.u32 	%r721, %r720;
	and.b32  	%r233, %r1, 1;
	setp.eq.b32 	%p3, %r233, 1;
	not.pred 	%p4, %p3;
	shr.u32 	%r234, %r724, 2;
	xor.b32  	%r235, %r234, %r724;
	shl.b32 	%r236, %r721, 4;
	shl.b32 	%r237, %r235, 1;
	xor.b32  	%r238, %r236, %r237;
	xor.b32  	%r239, %r238, %r721;
	xor.b32  	%r720, %r239, %r235;
	add.s32 	%r719, %r719, 362437;
	add.s32 	%r240, %r720, %r719;
	cvt.rn.f32.u32 	%f19, %r240;
	fma.rn.f32 	%f20, %f19, 0f2F800000, 0f2F000000;
	mul.f32 	%f21, %f20, 0f447A0000;
	cvt.rzi.s32.f32 	%r241, %f21;
	add.s32 	%r242, %r241, %r1;
	mul.hi.u32 	%r243, %r242, 274877907;
	shr.u32 	%r244, %r243, 6;
	mul.lo.s32 	%r245, %r244, 1000;
	sub.s32 	%r246, %r242, %r245;
	add.s32 	%r247, %r246, %r9;
	mul.wide.u32 	%rd7, %r247, 4;
	add.s64 	%rd8, %rd1, %rd7;
	ld.global.f32 	%f22, [%rd8];
	st.shared.f32 	[%r34], %f22;
	add.s32 	%r248, %r247, 1000;
	mul.wide.u32 	%rd9, %r248, 4;
	add.s64 	%rd10, %rd1, %rd9;
	ld.global.f32 	%f23, [%rd10];
	st.shared.f32 	[%r34+512], %f23;
	add.s32 	%r249, %r247, 2000;
	mul.wide.u32 	%rd11, %r249, 4;
	add.s64 	%rd12, %rd1, %rd11;
	ld.global.f32 	%f24, [%rd12];
	st.shared.f32 	[%r34+1024], %f24;
	add.s32 	%r250, %r247, 3000;
	mul.wide.u32 	%rd13, %r250, 4;
	add.s64 	%rd14, %rd1, %rd13;
	ld.global.f32 	%f25, [%rd14];
	st.shared.f32 	[%r34+1536], %f25;
	add.s32 	%r251, %r247, 4000;
	mul.wide.u32 	%rd15, %r251, 4;
	add.s64 	%rd16, %rd1, %rd15;
	ld.global.f32 	%f26, [%rd16];
	st.shared.f32 	[%r34+2048], %f26;
	add.s32 	%r252, %r247, 5000;
	mul.wide.u32 	%rd17, %r252, 4;
	add.s64 	%rd18, %rd1, %rd17;
	ld.global.f32 	%f27, [%rd18];
	st.shared.f32 	[%r34+2560], %f27;
	mad.lo.s32 	%r253, %r8, -5000, %r247;
	mul.wide.u32 	%rd19, %r253, 4;
	add.s64 	%rd20, %rd2, %rd19;
	ld.global.f32 	%f28, [%rd20];
	st.shared.f32 	[%r10], %f28;
	st.shared.u32 	[%r11], %r1;
	bar.sync 	0;
	ld.shared.f32 	%f29, [%r10];
	ld.shared.f32 	%f30, [%r34];
	ld.shared.f32 	%f31, [_ZZ6kernelILi128EEvPfS0_S0_lE1w];
	mul.f32 	%f32, %f30, %f31;
	sub.f32 	%f33, %f32, %f29;
	ld.shared.f32 	%f34, [%r34+512];
	ld.shared.f32 	%f35, [_ZZ6kernelILi128EEvPfS0_S0_lE1w+4];
	fma.rn.f32 	%f36, %f34, %f35, %f33;
	ld.shared.f32 	%f37, [%r34+1024];
	ld.shared.f32 	%f38, [_ZZ6kernelILi128EEvPfS0_S0_lE1w+8];
	fma.rn.f32 	%f39, %f37, %f38, %f36;
	ld.shared.f32 	%f40, [%r34+1536];
	ld.shared.f32 	%f41, [_ZZ6kernelILi128EEvPfS0_S0_lE1w+12];
	fma.rn.f32 	%f42, %f40, %f41, %f39;
	ld.shared.f32 	%f43, [%r34+2048];
	ld.shared.f32 	%f44, [_ZZ6kernelILi128EEvPfS0_S0_lE1w+16];
	fma.rn.f32 	%f45, %f43, %f44, %f42;
	ld.shared.f32 	%f46, [%r34+2560];
	ld.shared.f32 	%f47, [_ZZ6kernelILi128EEvPfS0_S0_lE1w+20];
	fma.rn.f32 	%f2, %f46, %f47, %f45;
	st.shared.f32 	[%r12], %f2;
	@%p4 bra 	$L__BB0_6;
	abs.f32 	%f48, %f2;
	ld.shared.f32 	%f3, [%r12+-4];
	abs.f32 	%f49, %f3;
	setp.geu.f32 	%p5, %f48, %f49;
	@%p5 bra 	$L__BB0_6;
	st.shared.f32 	[%r12], %f3;
	st.shared.f32 	[%r12+-4], %f2;
	ld.shared.u32 	%r254, [%r11];
	ld.shared.u32 	%r255, [%r11+-4];
	st.shared.u32 	[%r11], %r255;
	st.shared.u32 	[%r11+-4], %r254;
$L__BB0_6:
	and.b32  	%r256, %r1, 3;
	setp.ne.s32 	%p6, %r256, 0;
	bar.sync 	0;
	@%p6 bra 	$L__BB0_34;
	mov.b32 	%r725, 0;
	mov.u32 	%r726, %r16;
	mov.u32 	%r63, %r1;
	mov.u32 	%r728, %r14;
	mov.u32 	%r729, %r1;
$L__BB0_8:
	mov.u32 	%r59, %r729;
	mov.u32 	%r56, %r726;
	mov.u32 	%r55, %r725;
	shl.b32 	%r258, %r63, 2;
	mov.u32 	%r259, _ZZ6kernelILi128EEvPfS0_S0_lE9residuals;
	add.s32 	%r260, %r259, %r258;
	ld.shared.f32 	%f4, [%r260];
	abs.f32 	%f50, %f4;
	shl.b32 	%r261, %r728, 2;
	add.s32 	%r262, %r259, %r261;
	ld.shared.f32 	%f5, [%r262];
	abs.f32 	%f51, %f5;
	setp.geu.f32 	%p7, %f50, %f51;
	@%p7 bra 	$L__BB0_10;
	shl.b32 	%r270, %r59, 2;
	mov.u32 	%r271, _ZZ6kernelILi128EEvPfS0_S0_lE30shared_float_batch_size_buffer;
	add.s32 	%r272, %r271, %r270;
	st.shared.f32 	[%r272], %f4;
	shl.b32 	%r273, %r63, 2;
	mov.u32 	%r274, _ZZ6kernelILi128EEvPfS0_S0_lE7indices;
	add.s32 	%r275, %r274, %r273;
	ld.shared.u32 	%r276, [%r275];
	mov.u32 	%r277, _ZZ6kernelILi128EEvPfS0_S0_lE28shared_int_batch_size_buffer;
	add.s32 	%r278, %r277, %r270;
	st.shared.u32 	[%r278], %r276;
	add.s32 	%r63, %r63, 1;
	bra.uni 	$L__BB0_11;
$L__BB0_10:
	shl.b32 	%r263, %r55, 2;
	add.s32 	%r264, %r31, %r263;
	st.shared.f32 	[%r264], %f5;
	shl.b32 	%r265, %r728, 2;
	mov.u32 	%r266, _ZZ6kernelILi128EEvPfS0_S0_lE7indices;
	add.s32 	%r267, %r266, %r265;
	ld.shared.u32 	%r268, [%r267];
	add.s32 	%r269, %r32, %r263;
	st.shared.u32 	[%r269], %r268;
	add.s32 	%r728, %r728, 1;
$L__BB0_11:
	add.s32 	%r729, %r59, 1;
	setp.ne.s32 	%p8, %r63, %r14;
	setp.ne.s32 	%p9, %r728, %r15;
	and.pred  	%p10, %p8, %p9;
	add.s32 	%r726, %r59, 2;
	add.s32 	%r725, %r55, 1;
	@%p10 bra 	$L__BB0_8;
	@%p8 bra 	$L__BB0_20;
	setp.gt.u32 	%p24, %r1, %r59;
	@%p24 bra 	$L__BB0_34;
	and.b32  	%r67, %r55, 3;
	setp.eq.s32 	%p25, %r67, 3;
	mov.u32 	%r732, %r1;
	@%p25 bra 	$L__BB0_18;
	ld.shared.f32 	%f66, [%r31];
	st.shared.f32 	[%r12], %f66;
	ld.shared.u32 	%r311, [%r32];
	st.shared.u32 	[%r11], %r311;
	setp.eq.s32 	%p26, %r67, 0;
	mov.u32 	%r732, %r16;
	@%p26 bra 	$L__BB0_18;
	ld.shared.f32 	%f67, [%r31+4];
	st.shared.f32 	[%r12+4], %f67;
	ld.shared.u32 	%r312, [%r32+4];
	st.shared.u32 	[%r11+4], %r312;
	setp.eq.s32 	%p27, %r67, 1;
	mov.u32 	%r732, %r14;
	@%p27 bra 	$L__BB0_18;
	ld.shared.f32 	%f68, [%r31+8];
	st.shared.f32 	[%r12+8], %f68;
	ld.shared.u32 	%r313, [%r32+8];
	st.shared.u32 	[%r11+8], %r313;
	mov.u32 	%r732, %r19;
$L__BB0_18:
	setp.lt.u32 	%p28, %r55, 3;
	@%p28 bra 	$L__BB0_34;
$L__BB0_19:
	shl.b32 	%r314, %r732, 2;
	mov.u32 	%r315, _ZZ6kernelILi128EEvPfS0_S0_lE30shared_float_batch_size_buffer;
	add.s32 	%r316, %r315, %r314;
	ld.shared.f32 	%f69, [%r316];
	mov.u32 	%r317, _ZZ6kernelILi128EEvPfS0_S0_lE9residuals;
	add.s32 	%r318, %r317, %r314;
	st.shared.f32 	[%r318], %f69;
	mov.u32 	%r319, _ZZ6kernelILi128EEvPfS0_S0_lE28shared_int_batch_size_buffer;
	add.s32 	%r320, %r319, %r314;
	ld.shared.u32 	%r321, [%r320];
	mov.u32 	%r322, _ZZ6kernelILi128EEvPfS0_S0_lE7indices;
	add.s32 	%r323, %r322, %r314;
	st.shared.u32 	[%r323], %r321;
	ld.shared.f32 	%f70, [%r316+4];
	st.shared.f32 	[%r318+4], %f70;
	ld.shared.u32 	%r324, [%r320+4];
	st.shared.u32 	[%r323+4], %r324;
	ld.shared.f32 	%f71, [%r316+8];
	st.shared.f32 	[%r318+8], %f71;
	ld.shared.u32 	%r325, [%r320+8];
	st.shared.u32 	[%r323+8], %r325;
	ld.shared.f32 	%f72, [%r316+12];
	st.shared.f32 	[%r318+12], %f72;
	ld.shared.u32 	%r326, [%r320+12];
	st.shared.u32 	[%r323+12], %r326;
	add.s32 	%r732, %r732, 4;
	setp.eq.s32 	%p29, %r732, %r56;
	@%p29 bra 	$L__BB0_34;
	bra.uni 	$L__BB0_19;
$L__BB0_20:
	setp.lt.s32 	%p12, %r16, %r63;
	@%p12 bra 	$L__BB0_26;
	sub.s32 	%r280, 2, %r63;
	and.b32  	%r71, %r280, 3;
	setp.eq.s32 	%p13, %r71, 0;
	mov.u32 	%r734, %r16;
	@%p13 bra 	$L__BB0_25;
	ld.shared.f32 	%f52, [%r12+4];
	st.shared.f32 	[%r12+12], %f52;
	ld.shared.u32 	%r281, [%r11+4];
	st.shared.u32 	[%r11+12], %r281;
	setp.eq.s32 	%p14, %r71, 1;
	mov.u32 	%r734, %r1;
	@%p14 bra 	$L__BB0_25;
	ld.shared.f32 	%f53, [%r12];
	st.shared.f32 	[%r12+8], %f53;
	ld.shared.u32 	%r282, [%r11];
	st.shared.u32 	[%r11+8], %r282;
	setp.eq.s32 	%p15, %r71, 2;
	mov.u32 	%r734, %r13;
	@%p15 bra 	$L__BB0_25;
	ld.shared.f32 	%f54, [%r12+-4];
	st.shared.f32 	[%r12+4], %f54;
	ld.shared.u32 	%r283, [%r11+-4];
	st.shared.u32 	[%r11+4], %r283;
	mov.u32 	%r734, %r35;
$L__BB0_25:
	sub.s32 	%r284, %r16, %r63;
	setp.lt.u32 	%p16, %r284, 3;
	@%p16 bra 	$L__BB0_26;
	bra.uni 	$L__BB0_223;
$L__BB0_26:
	setp.gt.u32 	%p18, %r1, %r59;
	@%p18 bra 	$L__BB0_34;
	and.b32  	%r73, %r55, 3;
	setp.eq.s32 	%p19, %r73, 3;
	mov.u32 	%r735, %r1;
	@%p19 bra 	$L__BB0_31;
	ld.shared.f32 	%f59, [%r31];
	st.shared.f32 	[%r12], %f59;
	ld.shared.u32 	%r295, [%r32];
	st.shared.u32 	[%r11], %r295;
	setp.eq.s32 	%p20, %r73, 0;
	mov.u32 	%r735, %r16;
	@%p20 bra 	$L__BB0_31;
	ld.shared.f32 	%f60, [%r31+4];
	st.shared.f32 	[%r12+4], %f60;
	ld.shared.u32 	%r296, [%r32+4];
	st.shared.u32 	[%r11+4], %r296;
	setp.eq.s32 	%p21, %r73, 1;
	mov.u32 	%r735, %r14;
	@%p21 bra 	$L__BB0_31;
	ld.shared.f32 	%f61, [%r31+8];
	st.shared.f32 	[%r12+8], %f61;
	ld.shared.u32 	%r297, [%r32+8];
	st.shared.u32 	[%r11+8], %r297;
	mov.u32 	%r735, %r19;
$L__BB0_31:
	setp.lt.u32 	%p22, %r55, 3;
	@%p22 bra 	$L__BB0_34;
	sub.s32 	%r741, %r735, %r56;
	shl.b32 	%r298, %r735, 2;
	mov.u32 	%r299, _ZZ6kernelILi128EEvPfS0_S0_lE30shared_float_batch_size_buffer;
	add.s32 	%r300, %r299, %r298;
	add.s32 	%r740, %r300, 8;
	mov.u32 	%r301, _ZZ6kernelILi128EEvPfS0_S0_lE9residuals;
	add.s32 	%r302, %r301, %r298;
	add.s32 	%r739, %r302, 8;
	mov.u32 	%r303, _ZZ6kernelILi128EEvPfS0_S0_lE28shared_int_batch_size_buffer;
	add.s32 	%r304, %r303, %r298;
	add.s32 	%r738, %r304, 8;
	mov.u32 	%r305, _ZZ6kernelILi128EEvPfS0_S0_lE7indices;
	add.s32 	%r306, %r305, %r298;
	add.s32 	%r737, %r306, 8;
$L__BB0_33:
	ld.shared.f32 	%f62, [%r740+-8];
	st.shared.f32 	[%r739+-8], %f62;
	ld.shared.u32 	%r307, [%r738+-8];
	st.shared.u32 	[%r737+-8], %r307;
	ld.shared.f32 	%f63, [%r740+-4];
	st.shared.f32 	[%r739+-4], %f63;
	ld.shared.u32 	%r308, [%r738+-4];
	st.shared.u32 	[%r737+-4], %r308;
	ld.shared.f32 	%f64, [%r740];
	st.shared.f32 	[%r739], %f64;
	ld.shared.u32 	%r309, [%r738];
	st.shared.u32 	[%r737], %r309;
	ld.shared.f32 	%f65, [%r740+4];
	st.shared.f32 	[%r739+4], %f65;
	ld.shared.u32 	%r310, [%r738+4];
	st.shared.u32 	[%r737+4], %r310;
	add.s32 	%r741, %r741, 4;
	add.s32 	%r740, %r740, 16;
	add.s32 	%r739, %r739, 16;
	add.s32 	%r738, %r738, 16;
	add.s32 	%r737, %r737, 16;
	setp.ne.s32 	%p23, %r741, 0;
	@%p23 bra 	$L__BB0_33;
$L__BB0_34:
	setp.ne.s32 	%p30, %r17, 0;
	bar.sync 	0;
	@%p30 bra 	$L__BB0_61;
	mov.b32 	%r742, 0;
	mov.u32 	%r743, %r16;
	mov.u32 	%r744, %r1;
	mov.u32 	%r745, %r15;
	mov.u32 	%r99, %r1;
$L__BB0_36:
	mov.u32 	%r94, %r744;
	mov.u32 	%r93, %r743;
	mov.u32 	%r92, %r742;
	shl.b32 	%r328, %r99, 2;
	mov.u32 	%r329, _ZZ6kernelILi128EEvPfS0_S0_lE9residuals;
	add.s32 	%r330, %r329, %r328;
	ld.shared.f32 	%f6, [%r330];
	abs.f32 	%f73, %f6;
	shl.b32 	%r331, %r745, 2;
	add.s32 	%r332, %r329, %r331;
	ld.shared.f32 	%f7, [%r332];
	abs.f32 	%f74, %f7;
	setp.geu.f32 	%p31, %f73, %f74;
	@%p31 bra 	$L__BB0_38;
	shl.b32 	%r340, %r94, 2;
	mov.u32 	%r341, _ZZ6kernelILi128EEvPfS0_S0_lE30shared_float_batch_size_buffer;
	add.s32 	%r342, %r341, %r340;
	st.shared.f32 	[%r342], %f6;
	shl.b32 	%r343, %r99, 2;
	mov.u32 	%r344, _ZZ6kernelILi128EEvPfS0_S0_lE7indices;
	add.s32 	%r345, %r344, %r343;
	ld.shared.u32 	%r346, [%r345];
	mov.u32 	%r347, _ZZ6kernelILi128EEvPfS0_S0_lE28shared_int_batch_size_buffer;
	add.s32 	%r348, %r347, %r340;
	st.shared.u32 	[%r348], %r346;
	add.s32 	%r99, %r99, 1;
	bra.uni 	$L__BB0_39;
$L__BB0_38:
	shl.b32 	%r333, %r92, 2;
	add.s32 	%r334, %r31, %r333;
	st.shared.f32 	[%r334], %f7;
	shl.b32 	%r335, %r745, 2;
	mov.u32 	%r336, _ZZ6kernelILi128EEvPfS0_S0_lE7indices;
	add.s32 	%r337, %r336, %r335;
	ld.shared.u32 	%r338, [%r337];
	add.s32 	%r339, %r32, %r333;
	st.shared.u32 	[%r339], %r338;
	add.s32 	%r745, %r745, 1;
$L__BB0_39:
	add.s32 	%r744, %r94, 1;
	setp.ne.s32 	%p32, %r99, %r15;
	setp.ne.s32 	%p33, %r745, %r18;
	and.pred  	%p34, %p32, %p33;
	add.s32 	%r743, %r94, 2;
	add.s32 	%r742, %r92, 1;
	@%p34 bra 	$L__BB0_36;
	@%p32 bra 	$L__BB0_48;
	setp.gt.u32 	%p48, %r1, %r94;
	@%p48 bra 	$L__BB0_61;
	and.b32  	%r104, %r92, 3;
	setp.eq.s32 	%p49, %r104, 3;
	mov.u32 	%r749, %r1;
	@%p49 bra 	$L__BB0_46;
	ld.shared.f32 	%f89, [%r31];
	st.shared.f32 	[%r12], %f89;
	ld.shared.u32 	%r381, [%r32];
	st.shared.u32 	[%r11], %r381;
	setp.eq.s32 	%p50, %r104, 0;
	mov.u32 	%r749, %r16;
	@%p50 bra 	$L__BB0_46;
	ld.shared.f32 	%f90, [%r31+4];
	st.shared.f32 	[%r12+4], %f90;
	ld.shared.u32 	%r382, [%r32+4];
	st.shared.u32 	[%r11+4], %r382;
	setp.eq.s32 	%p51, %r104, 1;
	mov.u32 	%r749, %r14;
	@%p51 bra 	$L__BB0_46;
	ld.shared.f32 	%f91, [%r31+8];
	st.shared.f32 	[%r12+8], %f91;
	ld.shared.u32 	%r383, [%r32+8];
	st.shared.u32 	[%r11+8], %r383;
	mov.u32 	%r749, %r19;
$L__BB0_46:
	setp.lt.u32 	%p52, %r92, 3;
	@%p52 bra 	$L__BB0_61;
$L__BB0_47:
	shl.b32 	%r384, %r749, 2;
	mov.u32 	%r385, _ZZ6kernelILi128EEvPfS0_S0_lE30shared_float_batch_size_buffer;
	add.s32 	%r386, %r385, %r384;
	ld.shared.f32 	%f92, [%r386];
	mov.u32 	%r387, _ZZ6kernelILi128EEvPfS0_S0_lE9residuals;
	add.s32 	%r388, %r387, %r384;
	st.shared.f32 	[%r388], %f92;
	mov.u32 	%r389, _ZZ6kernelILi128EEvPfS0_S0_lE28shared_int_batch_size_buffer;
	add.s32 	%r390, %r389, %r384;
	ld.shared.u32 	%r391, [%r390];
	mov.u32 	%r392, _ZZ6kernelILi128EEvPfS0_S0_lE7indices;
	add.s32 	%r393, %r392, %r384;
	st.shared.u32 	[%r393], %r391;
	ld.shared.f32 	%f93, [%r386+4];
	st.shared.f32 	[%r388+4], %f93;
	ld.shared.u32 	%r394, [%r390+4];
	st.shared.u32 	[%r393+4], %r394;
	ld.shared.f32 	%f94, [%r386+8];
	st.shared.f32 	[%r388+8], %f94;
	ld.shared.u32 	%r395, [%r390+8];
	st.shared.u32 	[%r393+8], %r395;
	ld.shared.f32 	%f95, [%r386+12];
	st.shared.f32 	[%r388+12], %f95;
	ld.shared.u32 	%r396, [%r390+12];
	st.shared.u32 	[%r393+12], %r396;
	add.s32 	%r749, %r749, 4;
	setp.eq.s32 	%p53, %r749, %r93;
	@%p53 bra 	$L__BB0_61;
	bra.uni 	$L__BB0_47;
$L__BB0_48:
	setp.lt.s32 	%p36, %r19, %r99;
	@%p36 bra 	$L__BB0_54;
	neg.s32 	%r350, %r99;
	and.b32  	%r108, %r350, 3;
	setp.eq.s32 	%p37, %r108, 0;
	mov.u32 	%r751, %r19;
	@%p37 bra 	$L__BB0_53;
	ld.shared.f32 	%f75, [%r12+12];
	st.shared.f32 	[%r12+28], %f75;
	ld.shared.u32 	%r351, [%r11+12];
	st.shared.u32 	[%r11+28], %r351;
	setp.eq.s32 	%p38, %r108, 1;
	mov.u32 	%r751, %r14;
	@%p38 bra 	$L__BB0_53;
	ld.shared.f32 	%f76, [%r12+8];
	st.shared.f32 	[%r12+24], %f76;
	ld.shared.u32 	%r352, [%r11+8];
	st.shared.u32 	[%r11+24], %r352;
	setp.eq.s32 	%p39, %r108, 2;
	mov.u32 	%r751, %r16;
	@%p39 bra 	$L__BB0_53;
	ld.shared.f32 	%f77, [%r12+4];
	st.shared.f32 	[%r12+20], %f77;
	ld.shared.u32 	%r353, [%r11+4];
	st.shared.u32 	[%r11+20], %r353;
	mov.u32 	%r751, %r1;
$L__BB0_53:
	sub.s32 	%r354, %r19, %r99;
	setp.lt.u32 	%p40, %r354, 3;
	@%p40 bra 	$L__BB0_54;
	bra.uni 	$L__BB0_224;
$L__BB0_54:
	setp.gt.u32 	%p42, %r1, %r94;
	@%p42 bra 	$L__BB0_61;
	and.b32  	%r110, %r92, 3;
	setp.eq.s32 	%p43, %r110, 3;
	mov.u32 	%r752, %r1;
	@%p43 bra 	$L__BB0_59;
	ld.shared.f32 	%f82, [%r31];
	st.shared.f32 	[%r12], %f82;
	ld.shared.u32 	%r365, [%r32];
	st.shared.u32 	[%r11], %r365;
	setp.eq.s32 	%p44, %r110, 0;
	mov.u32 	%r752, %r16;
	@%p44 bra 	$L__BB0_59;
	ld.shared.f32 	%f83, [%r31+4];
	st.shared.f32 	[%r12+4], %f83;
	ld.shared.u32 	%r366, [%r32+4];
	st.shared.u32 	[%r11+4], %r366;
	setp.eq.s32 	%p45, %r110, 1;
	mov.u32 	%r752, %r14;
	@%p45 bra 	$L__BB0_59;
	ld.shared.f32 	%f84, [%r31+8];
	st.shared.f32 	[%r12+8], %f84;
	ld.shared.u32 	%r367, [%r32+8];
	st.shared.u32 	[%r11+8], %r367;
	mov.u32 	%r752, %r19;
$L__BB0_59:
	setp.lt.u32 	%p46, %r92, 3;
	@%p46 bra 	$L__BB0_61;
$L__BB0_60:
	shl.b32 	%r368, %r752, 2;
	mov.u32 	%r369, _ZZ6kernelILi128EEvPfS0_S0_lE30shared_float_batch_size_buffer;
	add.s32 	%r370, %r369, %r368;
	ld.shared.f32 	%f85, [%r370];
	mov.u32 	%r371, _ZZ6kernelILi128EEvPfS0_S0_lE9residuals;
	add.s32 	%r372, %r371, %r368;
	st.shared.f32 	[%r372], %f85;
	mov.u32 	%r373, _ZZ6kernelILi128EEvPfS0_S0_lE28shared_int_batch_size_buffer;
	add.s32 	%r374, %r373, %r368;
	ld.shared.u32 	%r375, [%r374];
	mov.u32 	%r376, _ZZ6kernelILi128EEvPfS0_S0_lE7indices;
	add.s32 	%r377, %r376, %r368;
	st.shared.u32 	[%r377], %r375;
	ld.shared.f32 	%f86, [%r370+4];
	st.shared.f32 	[%r372+4], %f86;
	ld.shared.u32 	%r378, [%r374+4];
	st.shared.u32 	[%r377+4], %r378;
	ld.shared.f32 	%f87, [%r370+8];
	st.shared.f32 	[%r372+8], %f87;
	ld.shared.u32 	%r379, [%r374+8];
	st.shared.u32 	[%r377+8], %r379;
	ld.shared.f32 	%f88, [%r370+12];
	st.shared.f32 	[%r372+12], %f88;
	ld.shared.u32 	%r380, [%r374+12];
	st.shared.u32 	[%r377+12], %r380;
	add.s32 	%r752, %r752, 4;
	setp.ne.s32 	%p47, %r752, %r93;
	@%p47 bra 	$L__BB0_60;
$L__BB0_61:
	setp.ne.s32 	%p54, %r20, 0;
	bar.sync 	0;
	@%p54 bra 	$L__BB0_88;
	mov.b32 	%r755, 0;
	mov.u32 	%r756, %r16;
	mov.u32 	%r757, %r1;
	mov.u32 	%r758, %r18;
	mov.u32 	%r123, %r1;
$L__BB0_63:
	mov.u32 	%r118, %r757;
	mov.u32 	%r117, %r756;
	mov.u32 	%r116, %r755;
	shl.b32 	%r398, %r123, 2;
	mov.u32 	%r399, _ZZ6kernelILi128EEvPfS0_S0_lE9residuals;
	add.s32 	%r400, %r399, %r398;
	ld.shared.f32 	%f8, [%r400];
	abs.f32 	%f96, %f8;
	shl.b32 	%r401, %r758, 2;
	add.s32 	%r402, %r399, %r401;
	ld.shared.f32 	%f9, [%r402];
	abs.f32 	%f97, %f9;
	setp.geu.f32 	%p55, %f96, %f97;
	@%p55 bra 	$L__BB0_65;
	shl.b32 	%r410, %r118, 2;
	mov.u32 	%r411, _ZZ6kernelILi128EEvPfS0_S0_lE30shared_float_batch_size_buffer;
	add.s32 	%r412, %r411, %r410;
	st.shared.f32 	[%r412], %f8;
	shl.b32 	%r413, %r123, 2;
	mov.u32 	%r414, _ZZ6kernelILi128EEvPfS0_S0_lE7indices;
	add.s32 	%r415, %r414, %r413;
	ld.shared.u32 	%r416, [%r415];
	mov.u32 	%r417, _ZZ6kernelILi128EEvPfS0_S0_lE28shared_int_batch_size_buffer;
	add.s32 	%r418, %r417, %r410;
	st.shared.u32 	[%r418], %r416;
	add.s32 	%r123, %r123, 1;
	bra.uni 	$L__BB0_66;
$L__BB0_65:
	shl.b32 	%r403, %r116, 2;
	add.s32 	%r404, %r31, %r403;
	st.shared.f32 	[%r404], %f9;
	shl.b32 	%r405, %r758, 2;
	mov.u32 	%r406, _ZZ6kernelILi128EEvPfS0_S0_lE7indices;
	add.s32 	%r407, %r406, %r405;
	ld.shared.u32 	%r408, [%r407];
	add.s32 	%r409, %r32, %r403;
	st.shared.u32 	[%r409], %r408;
	add.s32 	%r758, %r758, 1;
$L__BB0_66:
	add.s32 	%r757, %r118, 1;
	setp.ne.s32 	%p56, %r123, %r18;
	setp.ne.s32 	%p57, %r758, %r21;
	and.pred  	%p58, %p56, %p57;
	add.s32 	%r756, %r118, 2;
	add.s32 	%r755, %r116, 1;
	@%p58 bra 	$L__BB0_63;
	@%p56 bra 	$L__BB0_75;
	setp.gt.u32 	%p72, %r1, %r118;
	@%p72 bra 	$L__BB0_88;
	and.b32  	%r128, %r116, 3;
	setp.eq.s32 	%p73, %r128, 3;
	mov.u32 	%r762, %r1;
	@%p73 bra 	$L__BB0_73;
	ld.shared.f32 	%f112, [%r31];
	st.shared.f32 	[%r12], %f112;
	ld.shared.u32 	%r451, [%r32];
	st.shared.u32 	[%r11], %r451;
	setp.eq.s32 	%p74, %r128, 0;
	mov.u32 	%r762, %r16;
	@%p74 bra 	$L__BB0_73;
	ld.shared.f32 	%f113, [%r31+4];
	st.shared.f32 	[%r12+4], %f113;
	ld.shared.u32 	%r452, [%r32+4];
	st.shared.u32 	[%r11+4], %r452;
	setp.eq.s32 	%p75, %r128, 1;
	mov.u32 	%r762, %r14;
	@%p75 bra 	$L__BB0_73;
	ld.shared.f32 	%f114, [%r31+8];
	st.shared.f32 	[%r12+8], %f114;
	ld.shared.u32 	%r453, [%r32+8];
	st.shared.u32 	[%r11+8], %r453;
	mov.u32 	%r762, %r19;
$L__BB0_73:
	setp.lt.u32 	%p76, %r116, 3;
	@%p76 bra 	$L__BB0_88;
$L__BB0_74:
	shl.b32 	%r454, %r762, 2;
	mov.u32 	%r455, _ZZ6kernelILi128EEvPfS0_S0_lE30shared_float_batch_size_buffer;
	add.s32 	%r456, %r455, %r454;
	ld.shared.f32 	%f115, [%r456];
	mov.u32 	%r457, _ZZ6kernelILi128EEvPfS0_S0_lE9residuals;
	add.s32 	%r458, %r457, %r454;
	st.shared.f32 	[%r458], %f115;
	mov.u32 	%r459, _ZZ6kernelILi128EEvPfS0_S0_lE28shared_int_batch_size_buffer;
	add.s32 	%r460, %r459, %r454;
	ld.shared.u32 	%r461, [%r460];
	mov.u32 	%r462, _ZZ6kernelILi128EEvPfS0_S0_lE7indices;
	add.s32 	%r463, %r462, %r454;
	st.shared.u32 	[%r463], %r461;
	ld.shared.f32 	%f116, [%r456+4];
	st.shared.f32 	[%r458+4], %f116;
	ld.shared.u32 	%r464, [%r460+4];
	st.shared.u32 	[%r463+4], %r464;
	ld.shared.f32 	%f117, [%r456+8];
	st.shared.f32 	[%r458+8], %f117;
	ld.shared.u32 	%r465, [%r460+8];
	st.shared.u32 	[%r463+8], %r465;
	ld.shared.f32 	%f118, [%r456+12];
	st.shared.f32 	[%r458+12], %f118;
	ld.shared.u32 	%r466, [%r460+12];
	st.shared.u32 	[%r463+12], %r466;
	add.s32 	%r762, %r762, 4;
	setp.eq.s32 	%p77, %r762, %r117;
	@%p77 bra 	$L__BB0_88;
	bra.uni 	$L__BB0_74;
$L__BB0_75:
	setp.lt.s32 	%p60, %r22, %r123;
	@%p60 bra 	$L__BB0_81;
	neg.s32 	%r420, %r123;
	and.b32  	%r132, %r420, 3;
	setp.eq.s32 	%p61, %r132, 0;
	mov.u32 	%r764, %r22;
	@%p61 bra 	$L__BB0_80;
	add.s32 	%r764, %r1, 6;
	ld.shared.f32 	%f98, [%r12+28];
	st.shared.f32 	[%r12+60], %f98;
	ld.shared.u32 	%r421, [%r11+28];
	st.shared.u32 	[%r11+60], %r421;
	setp.eq.s32 	%p62, %r132, 1;
	@%p62 bra 	$L__BB0_80;
	ld.shared.f32 	%f99, [%r12+24];
	st.shared.f32 	[%r12+56], %f99;
	ld.shared.u32 	%r422, [%r11+24];
	st.shared.u32 	[%r11+56], %r422;
	setp.eq.s32 	%p63, %r132, 2;
	mov.u32 	%r764, %r36;
	@%p63 bra 	$L__BB0_80;
	ld.shared.f32 	%f100, [%r12+20];
	st.shared.f32 	[%r12+52], %f100;
	ld.shared.u32 	%r423, [%r11+20];
	st.shared.u32 	[%r11+52], %r423;
	mov.u32 	%r764, %r15;
$L__BB0_80:
	sub.s32 	%r424, %r22, %r123;
	setp.lt.u32 	%p64, %r424, 3;
	@%p64 bra 	$L__BB0_81;
	bra.uni 	$L__BB0_225;
$L__BB0_81:
	setp.gt.u32 	%p66, %r1, %r118;
	@%p66 bra 	$L__BB0_88;
	and.b32  	%r135, %r116, 3;
	setp.eq.s32 	%p67, %r135, 3;
	mov.u32 	%r765, %r1;
	@%p67 bra 	$L__BB0_86;
	ld.shared.f32 	%f105, [%r31];
	st.shared.f32 	[%r12], %f105;
	ld.shared.u32 	%r435, [%r32];
	st.shared.u32 	[%r11], %r435;
	setp.eq.s32 	%p68, %r135, 0;
	mov.u32 	%r765, %r16;
	@%p68 bra 	$L__BB0_86;
	ld.shared.f32 	%f106, [%r31+4];
	st.shared.f32 	[%r12+4], %f106;
	ld.shared.u32 	%r436, [%r32+4];
	st.shared.u32 	[%r11+4], %r436;
	setp.eq.s32 	%p69, %r135, 1;
	mov.u32 	%r765, %r14;
	@%p69 bra 	$L__BB0_86;
	ld.shared.f32 	%f107, [%r31+8];
	st.shared.f32 	[%r12+8], %f107;
	ld.shared.u32 	%r437, [%r32+8];
	st.shared.u32 	[%r11+8], %r437;
	mov.u32 	%r765, %r19;
$L__BB0_86:
	setp.lt.u32 	%p70, %r116, 3;
	@%p70 bra 	$L__BB0_88;
$L__BB0_87:
	shl.b32 	%r438, %r765, 2;
	mov.u32 	%r439, _ZZ6kernelILi128EEvPfS0_S0_lE30shared_float_batch_size_buffer;
	add.s32 	%r440, %r439, %r438;
	ld.shared.f32 	%f108, [%r440];
	mov.u32 	%r441, _ZZ6kernelILi128EEvPfS0_S0_lE9residuals;
	add.s32 	%r442, %r441, %r438;
	st.shared.f32 	[%r442], %f108;
	mov.u32 	%r443, _ZZ6kernelILi128EEvPfS0_S0_lE28shared_int_batch_size_buffer;
	add.s32 	%r444, %r443, %r438;
	ld.shared.u32 	%r445, [%r444];
	mov.u32 	%r446, _ZZ6kernelILi128EEvPfS0_S0_lE7indices;
	add.s32 	%r447, %r446, %r438;
	st.shared.u32 	[%r447], %r445;
	ld.shared.f32 	%f109, [%r440+4];
	st.shared.f32 	[%r442+4], %f109;
	ld.shared.u32 	%r448, [%r444+4];
	st.shared.u32 	[%r447+4], %r448;
	ld.shared.f32 	%f110, [%r440+8];
	st.shared.f32 	[%r442+8], %f110;
	ld.shared.u32 	%r449, [%r444+8];
	st.shared.u32 	[%r447+8], %r449;
	ld.shared.f32 	%f111, [%r440+12];
	st.shared.f32 	[%r442+12], %f111;
	ld.shared.u32 	%r450, [%r444+12];
	st.shared.u32 	[%r447+12], %r450;
	add.s32 	%r765, %r765, 4;
	setp.ne.s32 	%p71, %r765, %r117;
	@%p71 bra 	$L__BB0_87;
$L__BB0_88:
	and.b32  	%r467, %r1, 31;
	setp.ne.s32 	%p78, %r467, 0;
	bar.sync 	0;
	@%p78 bra 	$L__BB0_115;
	mov.b32 	%r768, 0;
	mov.u32 	%r769, %r16;
	mov.u32 	%r770, %r1;
	mov.u32 	%r771, %r21;
	mov.u32 	%r148, %r1;
$L__BB0_90:
	mov.u32 	%r143, %r770;
	mov.u32 	%r142, %r769;
	mov.u32 	%r141, %r768;
	shl.b32 	%r469, %r148, 2;
	mov.u32 	%r470, _ZZ6kernelILi128EEvPfS0_S0_lE9residuals;
	add.s32 	%r471, %r470, %r469;
	ld.shared.f32 	%f10, [%r471];
	abs.f32 	%f119, %f10;
	shl.b32 	%r472, %r771, 2;
	add.s32 	%r473, %r470, %r472;
	ld.shared.f32 	%f11, [%r473];
	abs.f32 	%f120, %f11;
	setp.geu.f32 	%p79, %f119, %f120;
	@%p79 bra 	$L__BB0_92;
	shl.b32 	%r481, %r143, 2;
	mov.u32 	%r482, _ZZ6kernelILi128EEvPfS0_S0_lE30shared_float_batch_size_buffer;
	add.s32 	%r483, %r482, %r481;
	st.shared.f32 	[%r483], %f10;
	shl.b32 	%r484, %r148, 2;
	mov.u32 	%r485, _ZZ6kernelILi128EEvPfS0_S0_lE7indices;
	add.s32 	%r486, %r485, %r484;
	ld.shared.u32 	%r487, [%r486];
	mov.u32 	%r488, _ZZ6kernelILi128EEvPfS0_S0_lE28shared_int_batch_size_buffer;
	add.s32 	%r489, %r488, %r481;
	st.shared.u32 	[%r489], %r487;
	add.s32 	%r148, %r148, 1;
	bra.uni 	$L__BB0_93;
$L__BB0_92:
	shl.b32 	%r474, %r141, 2;
	add.s32 	%r475, %r31, %r474;
	st.shared.f32 	[%r475], %f11;
	shl.b32 	%r476, %r771, 2;
	mov.u32 	%r477, _ZZ6kernelILi128EEvPfS0_S0_lE7indices;
	add.s32 	%r478, %r477, %r476;
	ld.shared.u32 	%r479, [%r478];
	add.s32 	%r480, %r32, %r474;
	st.shared.u32 	[%r480], %r479;
	add.s32 	%r771, %r771, 1;
$L__BB0_93:
	add.s32 	%r770, %r143, 1;
	setp.ne.s32 	%p80, %r148, %r21;
	setp.ne.s32 	%p81, %r771, %r23;
	and.pred  	%p82, %p80, %p81;
	add.s32 	%r769, %r143, 2;
	add.s32 	%r768, %r141, 1;
	@%p82 bra 	$L__BB0_90;
	@%p80 bra 	$L__BB0_102;
	setp.gt.u32 	%p96, %r1, %r143;
	@%p96 bra 	$L__BB0_115;
	and.b32  	%r153, %r141, 3;
	setp.eq.s32 	%p97, %r153, 3;
	mov.u32 	%r775, %r1;
	@%p97 bra 	$L__BB0_100;
	ld.shared.f32 	%f135, [%r31];
	st.shared.f32 	[%r12], %f135;
	ld.shared.u32 	%r522, [%r32];
	st.shared.u32 	[%r11], %r522;
	setp.eq.s32 	%p98, %r153, 0;
	mov.u32 	%r775, %r16;
	@%p98 bra 	$L__BB0_100;
	ld.shared.f32 	%f136, [%r31+4];
	st.shared.f32 	[%r12+4], %f136;
	ld.shared.u32 	%r523, [%r32+4];
	st.shared.u32 	[%r11+4], %r523;
	setp.eq.s32 	%p99, %r153, 1;
	mov.u32 	%r775, %r14;
	@%p99 bra 	$L__BB0_100;
	ld.shared.f32 	%f137, [%r31+8];
	st.shared.f32 	[%r12+8], %f137;
	ld.shared.u32 	%r524, [%r32+8];
	st.shared.u32 	[%r11+8], %r524;
	mov.u32 	%r775, %r19;
$L__BB0_100:
	setp.lt.u32 	%p100, %r141, 3;
	@%p100 bra 	$L__BB0_115;
$L__BB0_101:
	shl.b32 	%r525, %r775, 2;
	mov.u32 	%r526, _ZZ6kernelILi128EEvPfS0_S0_lE30shared_float_batch_size_buffer;
	add.s32 	%r527, %r526, %r525;
	ld.shared.f32 	%f138, [%r527];
	mov.u32 	%r528, _ZZ6kernelILi128EEvPfS0_S0_lE9residuals;
	add.s32 	%r529, %r528, %r525;
	st.shared.f32 	[%r529], %f138;
	mov.u32 	%r530, _ZZ6kernelILi128EEvPfS0_S0_lE28shared_int_batch_size_buffer;
	add.s32 	%r531, %r530, %r525;
	ld.shared.u32 	%r532, [%r531];
	mov.u32 	%r533, _ZZ6kernelILi128EEvPfS0_S0_lE7indices;
	add.s32 	%r534, %r533, %r525;
	st.shared.u32 	[%r534], %r532;
	ld.shared.f32 	%f139, [%r527+4];
	st.shared.f32 	[%r529+4], %f139;
	ld.shared.u32 	%r535, [%r531+4];
	st.shared.u32 	[%r534+4], %r535;
	ld.shared.f32 	%f140, [%r527+8];
	st.shared.f32 	[%r529+8], %f140;
	ld.shared.u32 	%r536, [%r531+8];
	st.shared.u32 	[%r534+8], %r536;
	ld.shared.f32 	%f141, [%r527+12];
	st.shared.f32 	[%r529+12], %f141;
	ld.shared.u32 	%r537, [%r531+12];
	st.shared.u32 	[%r534+12], %r537;
	add.s32 	%r775, %r775, 4;
	setp.eq.s32 	%p101, %r775, %r142;
	@%p101 bra 	$L__BB0_115;
	bra.uni 	$L__BB0_101;
$L__BB0_102:
	setp.lt.s32 	%p84, %r24, %r148;
	@%p84 bra 	$L__BB0_108;
	neg.s32 	%r491, %r148;
	and.b32  	%r157, %r491, 3;
	setp.eq.s32 	%p85, %r157, 0;
	mov.u32 	%r777, %r24;
	@%p85 bra 	$L__BB0_107;
	add.s32 	%r777, %r1, 14;
	ld.shared.f32 	%f121, [%r12+60];
	st.shared.f32 	[%r12+124], %f121;
	ld.shared.u32 	%r492, [%r11+60];
	st.shared.u32 	[%r11+124], %r492;
	setp.eq.s32 	%p86, %r157, 1;
	@%p86 bra 	$L__BB0_107;
	ld.shared.f32 	%f122, [%r12+56];
	st.shared.f32 	[%r12+120], %f122;
	ld.shared.u32 	%r493, [%r11+56];
	st.shared.u32 	[%r11+120], %r493;
	setp.eq.s32 	%p87, %r157, 2;
	mov.u32 	%r777, %r37;
	@%p87 bra 	$L__BB0_107;
	ld.shared.f32 	%f123, [%r12+52];
	st.shared.f32 	[%r12+116], %f123;
	ld.shared.u32 	%r494, [%r11+52];
	st.shared.u32 	[%r11+116], %r494;
	mov.u32 	%r777, %r38;
$L__BB0_107:
	sub.s32 	%r495, %r24, %r148;
	setp.lt.u32 	%p88, %r495, 3;
	@%p88 bra 	$L__BB0_108;
	bra.uni 	$L__BB0_226;
$L__BB0_108:
	setp.gt.u32 	%p90, %r1, %r143;
	@%p90 bra 	$L__BB0_115;
	and.b32  	%r160, %r141, 3;
	setp.eq.s32 	%p91, %r160, 3;
	mov.u32 	%r778, %r1;
	@%p91 bra 	$L__BB0_113;
	ld.shared.f32 	%f128, [%r31];
	st.shared.f32 	[%r12], %f128;
	ld.shared.u32 	%r506, [%r32];
	st.shared.u32 	[%r11], %r506;
	setp.eq.s32 	%p92, %r160, 0;
	mov.u32 	%r778, %r16;
	@%p92 bra 	$L__BB0_113;
	ld.shared.f32 	%f129, [%r31+4];
	st.shared.f32 	[%r12+4], %f129;
	ld.shared.u32 	%r507, [%r32+4];
	st.shared.u32 	[%r11+4], %r507;
	setp.eq.s32 	%p93, %r160, 1;
	mov.u32 	%r778, %r14;
	@%p93 bra 	$L__BB0_113;
	ld.shared.f32 	%f130, [%r31+8];
	st.shared.f32 	[%r12+8], %f130;
	ld.shared.u32 	%r508, [%r32+8];
	st.shared.u32 	[%r11+8], %r508;
	mov.u32 	%r778, %r19;
$L__BB0_113:
	setp.lt.u32 	%p94, %r141, 3;
	@%p94 bra 	$L__BB0_115;
$L__BB0_114:
	shl.b32 	%r509, %r778, 2;
	mov.u32 	%r510, _ZZ6kernelILi128EEvPfS0_S0_lE30shared_float_batch_size_buffer;
	add.s32 	%r511, %r510, %r509;
	ld.shared.f32 	%f131, [%r511];
	mov.u32 	%r512, _ZZ6kernelILi128EEvPfS0_S0_lE9residuals;
	add.s32 	%r513, %r512, %r509;
	st.shared.f32 	[%r513], %f131;
	mov.u32 	%r514, _ZZ6kernelILi128EEvPfS0_S0_lE28shared_int_batch_size_buffer;
	add.s32 	%r515, %r514, %r509;
	ld.shared.u32 	%r516, [%r515];
	mov.u32 	%r517, _ZZ6kernelILi128EEvPfS0_S0_lE7indices;
	add.s32 	%r518, %r517, %r509;
	st.shared.u32 	[%r518], %r516;
	ld.shared.f32 	%f132, [%r511+4];
	st.shared.f32 	[%r513+4], %f132;
	ld.shared.u32 	%r519, [%r515+4];
	st.shared.u32 	[%r518+4], %r519;
	ld.shared.f32 	%f133, [%r511+8];
	st.shared.f32 	[%r513+8], %f133;
	ld.shared.u32 	%r520, [%r515+8];
	st.shared.u32 	[%r518+8], %r520;
	ld.shared.f32 	%f134, [%r511+12];
	st.shared.f32 	[%r513+12], %f134;
	ld.shared.u32 	%r521, [%r515+12];
	st.shared.u32 	[%r518+12], %r521;
	add.s32 	%r778, %r778, 4;
	setp.ne.s32 	%p95, %r778, %r142;
	@%p95 bra 	$L__BB0_114;
$L__BB0_115:
	setp.ne.s32 	%p102, %r25, 0;
	bar.sync 	0;
	@%p102 bra 	$L__BB0_142;
	mov.b32 	%r781, 0;
	mov.u32 	%r782, %r16;
	mov.u32 	%r783, %r1;
	mov.u32 	%r784, %r23;
	mov.u32 	%r173, %r1;
$L__BB0_117:
	mov.u32 	%r168, %r783;
	mov.u32 	%r167, %r782;
	mov.u32 	%r166, %r781;
	shl.b32 	%r539, %r173, 2;
	mov.u32 	%r540, _ZZ6kernelILi128EEvPfS0_S0_lE9residuals;
	add.s32 	%r541, %r540, %r539;
	ld.shared.f32 	%f12, [%r541];
	abs.f32 	%f142, %f12;
	shl.b32 	%r542, %r784, 2;
	add.s32 	%r543, %r540, %r542;
	ld.shared.f32 	%f13, [%r543];
	abs.f32 	%f143, %f13;
	setp.geu.f32 	%p103, %f142, %f143;
	@%p103 bra 	$L__BB0_119;
	shl.b32 	%r551, %r168, 2;
	mov.u32 	%r552, _ZZ6kernelILi128EEvPfS0_S0_lE30shared_float_batch_size_buffer;
	add.s32 	%r553, %r552, %r551;
	st.shared.f32 	[%r553], %f12;
	shl.b32 	%r554, %r173, 2;
	mov.u32 	%r555, _ZZ6kernelILi128EEvPfS0_S0_lE7indices;
	add.s32 	%r556, %r555, %r554;
	ld.shared.u32 	%r557, [%r556];
	mov.u32 	%r558, _ZZ6kernelILi128EEvPfS0_S0_lE28shared_int_batch_size_buffer;
	add.s32 	%r559, %r558, %r551;
	st.shared.u32 	[%r559], %r557;
	add.s32 	%r173, %r173, 1;
	bra.uni 	$L__BB0_120;
$L__BB0_119:
	shl.b32 	%r544, %r166, 2;
	add.s32 	%r545, %r31, %r544;
	st.shared.f32 	[%r545], %f13;
	shl.b32 	%r546, %r784, 2;
	mov.u32 	%r547, _ZZ6kernelILi128EEvPfS0_S0_lE7indices;
	add.s32 	%r548, %r547, %r546;
	ld.shared.u32 	%r549, [%r548];
	add.s32 	%r550, %r32, %r544;
	st.shared.u32 	[%r550], %r549;
	add.s32 	%r784, %r784, 1;
$L__BB0_120:
	add.s32 	%r783, %r168, 1;
	setp.ne.s32 	%p104, %r173, %r23;
	setp.ne.s32 	%p105, %r784, %r26;
	and.pred  	%p106, %p104, %p105;
	add.s32 	%r782, %r168, 2;
	add.s32 	%r781, %r166, 1;
	@%p106 bra 	$L__BB0_117;
	@%p104 bra 	$L__BB0_129;
	setp.gt.u32 	%p120, %r1, %r168;
	@%p120 bra 	$L__BB0_142;
	and.b32  	%r178, %r166, 3;
	setp.eq.s32 	%p121, %r178, 3;
	mov.u32 	%r788, %r1;
	@%p121 bra 	$L__BB0_127;
	ld.shared.f32 	%f158, [%r31];
	st.shared.f32 	[%r12], %f158;
	ld.shared.u32 	%r592, [%r32];
	st.shared.u32 	[%r11], %r592;
	setp.eq.s32 	%p122, %r178, 0;
	mov.u32 	%r788, %r16;
	@%p122 bra 	$L__BB0_127;
	ld.shared.f32 	%f159, [%r31+4];
	st.shared.f32 	[%r12+4], %f159;
	ld.shared.u32 	%r593, [%r32+4];
	st.shared.u32 	[%r11+4], %r593;
	setp.eq.s32 	%p123, %r178, 1;
	mov.u32 	%r788, %r14;
	@%p123 bra 	$L__BB0_127;
	ld.shared.f32 	%f160, [%r31+8];
	st.shared.f32 	[%r12+8], %f160;
	ld.shared.u32 	%r594, [%r32+8];
	st.shared.u32 	[%r11+8], %r594;
	mov.u32 	%r788, %r19;
$L__BB0_127:
	setp.lt.u32 	%p124, %r166, 3;
	@%p124 bra 	$L__BB0_142;
$L__BB0_128:
	shl.b32 	%r595, %r788, 2;
	mov.u32 	%r596, _ZZ6kernelILi128EEvPfS0_S0_lE30shared_float_batch_size_buffer;
	add.s32 	%r597, %r596, %r595;
	ld.shared.f32 	%f161, [%r597];
	mov.u32 	%r598, _ZZ6kernelILi128EEvPfS0_S0_lE9residuals;
	add.s32 	%r599, %r598, %r595;
	st.shared.f32 	[%r599], %f161;
	mov.u32 	%r600, _ZZ6kernelILi128EEvPfS0_S0_lE28shared_int_batch_size_buffer;
	add.s32 	%r601, %r600, %r595;
	ld.shared.u32 	%r602, [%r601];
	mov.u32 	%r603, _ZZ6kernelILi128EEvPfS0_S0_lE7indices;
	add.s32 	%r604, %r603, %r595;
	st.shared.u32 	[%r604], %r602;
	ld.shared.f32 	%f162, [%r597+4];
	st.shared.f32 	[%r599+4], %f162;
	ld.shared.u32 	%r605, [%r601+4];
	st.shared.u32 	[%r604+4], %r605;
	ld.shared.f32 	%f163, [%r597+8];
	st.shared.f32 	[%r599+8], %f163;
	ld.shared.u32 	%r606, [%r601+8];
	st.shared.u32 	[%r604+8], %r606;
	ld.shared.f32 	%f164, [%r597+12];
	st.shared.f32 	[%r599+12], %f164;
	ld.shared.u32 	%r607, [%r601+12];
	st.shared.u32 	[%r604+12], %r607;
	add.s32 	%r788, %r788, 4;
	setp.eq.s32 	%p125, %r788, %r167;
	@%p125 bra 	$L__BB0_142;
	bra.uni 	$L__BB0_128;
$L__BB0_129:
	setp.lt.s32 	%p108, %r27, %r173;
	@%p108 bra 	$L__BB0_135;
	neg.s32 	%r561, %r173;
	and.b32  	%r182, %r561, 3;
	setp.eq.s32 	%p109, %r182, 0;
	mov.u32 	%r790, %r27;
	@%p109 bra 	$L__BB0_134;
	ld.shared.f32 	%f144, [%r12+124];
	st.shared.f32 	[%r12+252], %f144;
	ld.shared.u32 	%r562, [%r11+124];
	st.shared.u32 	[%r11+252], %r562;
	setp.eq.s32 	%p110, %r182, 1;
	mov.u32 	%r790, %r39;
	@%p110 bra 	$L__BB0_134;
	ld.shared.f32 	%f145, [%r12+120];
	st.shared.f32 	[%r12+248], %f145;
	ld.shared.u32 	%r563, [%r11+120];
	st.shared.u32 	[%r11+248], %r563;
	setp.eq.s32 	%p111, %r182, 2;
	mov.u32 	%r790, %r40;
	@%p111 bra 	$L__BB0_134;
	ld.shared.f32 	%f146, [%r12+116];
	st.shared.f32 	[%r12+244], %f146;
	ld.shared.u32 	%r564, [%r11+116];
	st.shared.u32 	[%r11+244], %r564;
	mov.u32 	%r790, %r41;
$L__BB0_134:
	sub.s32 	%r565, %r27, %r173;
	setp.lt.u32 	%p112, %r565, 3;
	@%p112 bra 	$L__BB0_135;
	bra.uni 	$L__BB0_227;
$L__BB0_135:
	setp.gt.u32 	%p114, %r1, %r168;
	@%p114 bra 	$L__BB0_142;
	and.b32  	%r184, %r166, 3;
	setp.eq.s32 	%p115, %r184, 3;
	mov.u32 	%r791, %r1;
	@%p115 bra 	$L__BB0_140;
	ld.shared.f32 	%f151, [%r31];
	st.shared.f32 	[%r12], %f151;
	ld.shared.u32 	%r576, [%r32];
	st.shared.u32 	[%r11], %r576;
	setp.eq.s32 	%p116, %r184, 0;
	mov.u32 	%r791, %r16;
	@%p116 bra 	$L__BB0_140;
	ld.shared.f32 	%f152, [%r31+4];
	st.shared.f32 	[%r12+4], %f152;
	ld.shared.u32 	%r577, [%r32+4];
	st.shared.u32 	[%r11+4], %r577;
	setp.eq.s32 	%p117, %r184, 1;
	mov.u32 	%r791, %r14;
	@%p117 bra 	$L__BB0_140;
	ld.shared.f32 	%f153, [%r31+8];
	st.shared.f32 	[%r12+8], %f153;
	ld.shared.u32 	%r578, [%r32+8];
	st.shared.u32 	[%r11+8], %r578;
	mov.u32 	%r791, %r19;
$L__BB0_140:
	setp.lt.u32 	%p118, %r166, 3;
	@%p118 bra 	$L__BB0_142;
$L__BB0_141:
	shl.b32 	%r579, %r791, 2;
	mov.u32 	%r580, _ZZ6kernelILi128EEvPfS0_S0_lE30shared_float_batch_size_buffer;
	add.s32 	%r581, %r580, %r579;
	ld.shared.f32 	%f154, [%r581];
	mov.u32 	%r582, _ZZ6kernelILi128EEvPfS0_S0_lE9residuals;
	add.s32 	%r583, %r582, %r579;
	st.shared.f32 	[%r583], %f154;
	mov.u32 	%r584, _ZZ6kernelILi128EEvPfS0_S0_lE28shared_int_batch_size_buffer;
	add.s32 	%r585, %r584, %r579;
	ld.shared.u32 	%r586, [%r585];
	mov.u32 	%r587, _ZZ6kernelILi128EEvPfS0_S0_lE7indices;
	add.s32 	%r588, %r587, %r579;
	st.shared.u32 	[%r588], %r586;
	ld.shared.f32 	%f155, [%r581+4];
	st.shared.f32 	[%r583+4], %f155;
	ld.shared.u32 	%r589, [%r585+4];
	st.shared.u32 	[%r588+4], %r589;
	ld.shared.f32 	%f156, [%r581+8];
	st.shared.f32 	[%r583+8], %f156;
	ld.shared.u32 	%r590, [%r585+8];
	st.shared.u32 	[%r588+8], %r590;
	ld.shared.f32 	%f157, [%r581+12];
	st.shared.f32 	[%r583+12], %f157;
	ld.shared.u32 	%r591, [%r585+12];
	st.shared.u32 	[%r588+12], %r591;
	add.s32 	%r791, %r791, 4;
	setp.ne.s32 	%p119, %r791, %r167;
	@%p119 bra 	$L__BB0_141;
$L__BB0_142:
	setp.ne.s32 	%p126, %r28, 0;
	bar.sync 	0;
	@%p126 bra 	$L__BB0_169;
	mov.b32 	%r794, 0;
	mov.u32 	%r795, %r16;
	mov.u32 	%r796, %r1;
	mov.u32 	%r797, %r26;
	mov.u32 	%r197, %r1;
$L__BB0_144:
	mov.u32 	%r192, %r796;
	mov.u32 	%r191, %r795;
	mov.u32 	%r190, %r794;
	shl.b32 	%r609, %r197, 2;
	mov.u32 	%r610, _ZZ6kernelILi128EEvPfS0_S0_lE9residuals;
	add.s32 	%r611, %r610, %r609;
	ld.shared.f32 	%f14, [%r611];
	abs.f32 	%f165, %f14;
	shl.b32 	%r612, %r797, 2;
	add.s32 	%r613, %r610, %r612;
	ld.shared.f32 	%f15, [%r613];
	abs.f32 	%f166, %f15;
	setp.geu.f32 	%p127, %f165, %f166;
	@%p127 bra 	$L__BB0_146;
	shl.b32 	%r621, %r192, 2;
	mov.u32 	%r622, _ZZ6kernelILi128EEvPfS0_S0_lE30shared_float_batch_size_buffer;
	add.s32 	%r623, %r622, %r621;
	st.shared.f32 	[%r623], %f14;
	shl.b32 	%r624, %r197, 2;
	mov.u32 	%r625, _ZZ6kernelILi128EEvPfS0_S0_lE7indices;
	add.s32 	%r626, %r625, %r624;
	ld.shared.u32 	%r627, [%r626];
	mov.u32 	%r628, _ZZ6kernelILi128EEvPfS0_S0_lE28shared_int_batch_size_buffer;
	add.s32 	%r629, %r628, %r621;
	st.shared.u32 	[%r629], %r627;
	add.s32 	%r197, %r197, 1;
	bra.uni 	$L__BB0_147;
$L__BB0_146:
	shl.b32 	%r614, %r190, 2;
	add.s32 	%r615, %r31, %r614;
	st.shared.f32 	[%r615], %f15;
	shl.b32 	%r616, %r797, 2;
	mov.u32 	%r617, _ZZ6kernelILi128EEvPfS0_S0_lE7indices;
	add.s32 	%r618, %r617, %r616;
	ld.shared.u32 	%r619, [%r618];
	add.s32 	%r620, %r32, %r614;
	st.shared.u32 	[%r620], %r619;
	add.s32 	%r797, %r797, 1;
$L__BB0_147:
	add.s32 	%r796, %r192, 1;
	setp.ne.s32 	%p128, %r197, %r26;
	setp.ne.s32 	%p129, %r797, %r29;
	and.pred  	%p130, %p128, %p129;
	add.s32 	%r795, %r192, 2;
	add.s32 	%r794, %r190, 1;
	@%p130 bra 	$L__BB0_144;
	@%p128 bra 	$L__BB0_156;
	setp.gt.u32 	%p144, %r1, %r192;
	@%p144 bra 	$L__BB0_169;
	and.b32  	%r202, %r190, 3;
	setp.eq.s32 	%p145, %r202, 3;
	mov.u32 	%r801, %r1;
	@%p145 bra 	$L__BB0_154;
	ld.shared.f32 	%f181, [%r31];
	st.shared.f32 	[%r12], %f181;
	ld.shared.u32 	%r662, [%r32];
	st.shared.u32 	[%r11], %r662;
	setp.eq.s32 	%p146, %r202, 0;
	mov.u32 	%r801, %r16;
	@%p146 bra 	$L__BB0_154;
	ld.shared.f32 	%f182, [%r31+4];
	st.shared.f32 	[%r12+4], %f182;
	ld.shared.u32 	%r663, [%r32+4];
	st.shared.u32 	[%r11+4], %r663;
	setp.eq.s32 	%p147, %r202, 1;
	mov.u32 	%r801, %r14;
	@%p147 bra 	$L__BB0_154;
	ld.shared.f32 	%f183, [%r31+8];
	st.shared.f32 	[%r12+8], %f183;
	ld.shared.u32 	%r664, [%r32+8];
	st.shared.u32 	[%r11+8], %r664;
	mov.u32 	%r801, %r19;
$L__BB0_154:
	setp.lt.u32 	%p148, %r190, 3;
	@%p148 bra 	$L__BB0_169;
$L__BB0_155:
	shl.b32 	%r665, %r801, 2;
	mov.u32 	%r666, _ZZ6kernelILi128EEvPfS0_S0_lE30shared_float_batch_size_buffer;
	add.s32 	%r667, %r666, %r665;
	ld.shared.f32 	%f184, [%r667];
	mov.u32 	%r668, _ZZ6kernelILi128EEvPfS0_S0_lE9residuals;
	add.s32 	%r669, %r668, %r665;
	st.shared.f32 	[%r669], %f184;
	mov.u32 	%r670, _ZZ6kernelILi128EEvPfS0_S0_lE28shared_int_batch_size_buffer;
	add.s32 	%r671, %r670, %r665;
	ld.shared.u32 	%r672, [%r671];
	mov.u32 	%r673, _ZZ6kernelILi128EEvPfS0_S0_lE7indices;
	add.s32 	%r674, %r673, %r665;
	st.shared.u32 	[%r674], %r672;
	ld.shared.f32 	%f185, [%r667+4];
	st.shared.f32 	[%r669+4], %f185;
	ld.shared.u32 	%r675, [%r671+4];
	st.shared.u32 	[%r674+4], %r675;
	ld.shared.f32 	%f186, [%r667+8];
	st.shared.f32 	[%r669+8], %f186;
	ld.shared.u32 	%r676, [%r671+8];
	st.shared.u32 	[%r674+8], %r676;
	ld.shared.f32 	%f187, [%r667+12];
	st.shared.f32 	[%r669+12], %f187;
	ld.shared.u32 	%r677, [%r671+12];
	st.shared.u32 	[%r674+12], %r677;
	add.s32 	%r801, %r801, 4;
	setp.eq.s32 	%p149, %r801, %r191;
	@%p149 bra 	$L__BB0_169;
	bra.uni 	$L__BB0_155;
$L__BB0_156:
	setp.lt.s32 	%p132, %r30, %r197;
	@%p132 bra 	$L__BB0_162;
	neg.s32 	%r631, %r197;
	and.b32  	%r206, %r631, 3;
	setp.eq.s32 	%p133, %r206, 0;
	mov.u32 	%r803, %r30;
	@%p133 bra 	$L__BB0_161;
	ld.shared.f32 	%f167, [%r12+252];
	st.shared.f32 	[%r12+508], %f167;
	ld.shared.u32 	%r632, [%r11+252];
	st.shared.u32 	[%r11+508], %r632;
	setp.eq.s32 	%p134, %r206, 1;
	mov.u32 	%r803, %r42;
	@%p134 bra 	$L__BB0_161;
	ld.shared.f32 	%f168, [%r12+248];
	st.shared.f32 	[%r12+504], %f168;
	ld.shared.u32 	%r633, [%r11+248];
	st.shared.u32 	[%r11+504], %r633;
	setp.eq.s32 	%p135, %r206, 2;
	mov.u32 	%r803, %r43;
	@%p135 bra 	$L__BB0_161;
	ld.shared.f32 	%f169, [%r12+244];
	st.shared.f32 	[%r12+500], %f169;
	ld.shared.u32 	%r634, [%r11+244];
	st.shared.u32 	[%r11+500], %r634;
	mov.u32 	%r803, %r44;
$L__BB0_161:
	sub.s32 	%r635, %r30, %r197;
	setp.lt.u32 	%p136, %r635, 3;
	@%p136 bra 	$L__BB0_162;
	bra.uni 	$L__BB0_228;
$L__BB0_162:
	setp.gt.u32 	%p138, %r1, %r192;
	@%p138 bra 	$L__BB0_169;
	and.b32  	%r208, %r190, 3;
	setp.eq.s32 	%p139, %r208, 3;
	mov.u32 	%r804, %r1;
	@%p139 bra 	$L__BB0_167;
	ld.shared.f32 	%f174, [%r31];
	st.shared.f32 	[%r12], %f174;
	ld.shared.u32 	%r646, [%r32];
	st.shared.u32 	[%r11], %r646;
	setp.eq.s32 	%p140, %r208, 0;
	mov.u32 	%r804, %r16;
	@%p140 bra 	$L__BB0_167;
	ld.shared.f32 	%f175, [%r31+4];
	st.shared.f32 	[%r12+4], %f175;
	ld.shared.u32 	%r647, [%r32+4];
	st.shared.u32 	[%r11+4], %r647;
	setp.eq.s32 	%p141, %r208, 1;
	mov.u32 	%r804, %r14;
	@%p141 bra 	$L__BB0_167;
	ld.shared.f32 	%f176, [%r31+8];
	st.shared.f32 	[%r12+8], %f176;
	ld.shared.u32 	%r648, [%r32+8];
	st.shared.u32 	[%r11+8], %r648;
	mov.u32 	%r804, %r19;
$L__BB0_167:
	setp.lt.u32 	%p142, %r190, 3;
	@%p142 bra 	$L__BB0_169;
$L__BB0_168:
	shl.b32 	%r649, %r804, 2;
	mov.u32 	%r650, _ZZ6kernelILi128EEvPfS0_S0_lE30shared_float_batch_size_buffer;
	add.s32 	%r651, %r650, %r649;
	ld.shared.f32 	%f177, [%r651];
	mov.u32 	%r652, _ZZ6kernelILi128EEvPfS0_S0_lE9residuals;
	add.s32 	%r653, %r652, %r649;
	st.shared.f32 	[%r653], %f177;
	mov.u32 	%r654, _ZZ6kernelILi128EEvPfS0_S0_lE28shared_int_batch_size_buffer;
	add.s32 	%r655, %r654, %r649;
	ld.shared.u32 	%r656, [%r655];
	mov.u32 	%r657, _ZZ6kernelILi128EEvPfS0_S0_lE7indices;
	add.s32 	%r658, %r657, %r649;
	st.shared.u32 	[%r658], %r656;
	ld.shared.f32 	%f178, [%r651+4];
	st.shared.f32 	[%r653+4], %f178;
	ld.shared.u32 	%r659, [%r655+4];
	st.shared.u32 	[%r658+4], %r659;
	ld.shared.f32 	%f179, [%r651+8];
	st.shared.f32 	[%r653+8], %f179;
	ld.shared.u32 	%r660, [%r655+8];
	st.shared.u32 	[%r658+8], %r660;
	ld.shared.f32 	%f180, [%r651+12];
	st.shared.f32 	[%r653+12], %f180;
	ld.shared.u32 	%r661, [%r655+12];
	st.shared.u32 	[%r658+12], %r661;
	add.s32 	%r804, %r804, 4;
	setp.ne.s32 	%p143, %r804, %r191;
	@%p143 bra 	$L__BB0_168;
$L__BB0_169:
	bar.sync 	0;
	bar.sync 	0;
	bar.sync 	0;
	bar.sync 	0;
	ld.shared.f32 	%f188, [%r12];
	mul.f32 	%f189, %f188, %f1;
	st.shared.f32 	[%r12], %f189;
	bar.sync 	0;
$L__BB0_170:
	setp.gt.u32 	%p150, %r1, 63;
	ld.shared.f32 	%f190, [%r12];
	st.shared.f32 	[%r31], %f190;
	setp.neu.f32 	%p151, %f190, 0f00000000;
	selp.u32 	%r678, 1, 0, %p151;
	st.shared.u32 	[%r32], %r678;
	bar.sync 	0;
	bar.sync 	0;
	bar.sync 	0;
	bar.sync 	0;
	@%p150 bra 	$L__BB0_172;
	ld.shared.f32 	%f191, [%r31+256];
	ld.shared.f32 	%f192, [%r31];
	add.f32 	%f193, %f191, %f192;
	st.shared.f32 	[%r31], %f193;
	ld.shared.u32 	%r679, [%r32+256];
	ld.shared.u32 	%r680, [%r32];
	add.s32 	%r681, %r680, %r679;
	st.shared.u32 	[%r32], %r681;
$L__BB0_172:
	setp.gt.u32 	%p152, %r1, 31;
	bar.sync 	0;
	@%p152 bra 	$L__BB0_174;
	ld.shared.f32 	%f194, [%r31+128];
	ld.shared.f32 	%f195, [%r31];
	add.f32 	%f196, %f194, %f195;
	st.shared.f32 	[%r31], %f196;
	ld.shared.u32 	%r682, [%r32+128];
	ld.shared.u32 	%r683, [%r32];
	add.s32 	%r684, %r683, %r682;
	st.shared.u32 	[%r32], %r684;
$L__BB0_174:
	setp.gt.u32 	%p153, %r1, 15;
	bar.warp.sync 	-1;
	@%p153 bra 	$L__BB0_176;
	ld.shared.f32 	%f197, [%r31+64];
	ld.shared.f32 	%f198, [%r31];
	add.f32 	%f199, %f197, %f198;
	st.shared.f32 	[%r31], %f199;
	ld.shared.u32 	%r685, [%r32+64];
	ld.shared.u32 	%r686, [%r32];
	add.s32 	%r687, %r686, %r685;
	st.shared.u32 	[%r32], %r687;
$L__BB0_176:
	setp.gt.u32 	%p154, %r1, 7;
	bar.warp.sync 	-1;
	@%p154 bra 	$L__BB0_178;
	ld.shared.f32 	%f200, [%r31+32];
	ld.shared.f32 	%f201, [%r31];
	add.f32 	%f202, %f200, %f201;
	st.shared.f32 	[%r31], %f202;
	ld.shared.u32 	%r688, [%r32+32];
	ld.shared.u32 	%r689, [%r32];
	add.s32 	%r690, %r689, %r688;
	st.shared.u32 	[%r32], %r690;
$L__BB0_178:
	setp.gt.u32 	%p155, %r1, 3;
	bar.warp.sync 	-1;
	@%p155 bra 	$L__BB0_180;
	ld.shared.f32 	%f203, [%r31+16];
	ld.shared.f32 	%f204, [%r31];
	add.f32 	%f205, %f203, %f204;
	st.shared.f32 	[%r31], %f205;
	ld.shared.u32 	%r691, [%r32+16];
	ld.shared.u32 	%r692, [%r32];
	add.s32 	%r693, %r692, %r691;
	st.shared.u32 	[%r32], %r693;
$L__BB0_180:
	setp.gt.u32 	%p156, %r1, 1;
	bar.warp.sync 	-1;
	@%p156 bra 	$L__BB0_182;
	ld.shared.f32 	%f206, [%r31+8];
	ld.shared.f32 	%f207, [%r31];
	add.f32 	%f208, %f206, %f207;
	st.shared.f32 	[%r31], %f208;
	ld.shared.u32 	%r694, [%r32+8];
	ld.shared.u32 	%r695, [%r32];
	add.s32 	%r696, %r695, %r694;
	st.shared.u32 	[%r32], %r696;
$L__BB0_182:
	setp.ne.s32 	%p157, %r1, 0;
	bar.warp.sync 	-1;
	@%p157 bra 	$L__BB0_184;
	ld.shared.u32 	%r697, [_ZZ6kernelILi128EEvPfS0_S0_lE28shared_int_batch_size_buffer+4];
	ld.shared.u32 	%r698, [_ZZ6kernelILi128EEvPfS0_S0_lE28shared_int_batch_size_buffer];
	add.s32 	%r699, %r698, %r697;
	st.shared.u32 	[_ZZ6kernelILi128EEvPfS0_S0_lE28shared_int_batch_size_buffer], %r699;
$L__BB0_184:
	bar.sync 	0;
	ld.shared.f32 	%f209, [_ZZ6kernelILi128EEvPfS0_S0_lE30shared_float_batch_size_buffer];
	ld.shared.f32 	%f210, [_ZZ6kernelILi128EEvPfS0_S0_lE30shared_float_batch_size_buffer+4];
	add.f32 	%f211, %f209, %f210;
	ld.shared.u32 	%r700, [_ZZ6kernelILi128EEvPfS0_S0_lE28shared_int_batch_size_buffer];
	cvt.rn.f32.s32 	%f212, %r700;
	div.rn.f32 	%f16, %f211, %f212;
	ld.shared.f32 	%f213, [%r12];
	sub.f32 	%f214, %f213, %f16;
	bar.sync 	0;
	ld.shared.f32 	%f215, [%r12];
	setp.neu.f32 	%p159, %f215, 0f00000000;
	selp.f32 	%f216, 0f3F800000, 0f00000000, %p159;
	mul.f32 	%f217, %f214, %f216;
	mul.f32 	%f218, %f214, %f217;
	ld.shared.u32 	%r701, [_ZZ6kernelILi128EEvPfS0_S0_lE28shared_int_batch_size_buffer];
	cvt.rn.f32.s32 	%f219, %r701;
	div.rn.f32 	%f220, %f218, %f219;
	st.shared.f32 	[%r31], %f220;
	bar.sync 	0;
	bar.sync 	0;
	bar.sync 	0;
	bar.sync 	0;
	@%p150 bra 	$L__BB0_186;
	ld.shared.f32 	%f221, [%r31+256];
	ld.shared.f32 	%f222, [%r31];
	add.f32 	%f223, %f221, %f222;
	st.shared.f32 	[%r31], %f223;
$L__BB0_186:
	bar.sync 	0;
	@%p152 bra 	$L__BB0_188;
	ld.shared.f32 	%f224, [%r31+128];
	ld.shared.f32 	%f225, [%r31];
	add.f32 	%f226, %f224, %f225;
	st.shared.f32 	[%r31], %f226;
$L__BB0_188:
	bar.warp.sync 	-1;
	@%p153 bra 	$L__BB0_190;
	ld.shared.f32 	%f227, [%r31+64];
	ld.shared.f32 	%f228, [%r31];
	add.f32 	%f229, %f227, %f228;
	st.shared.f32 	[%r31], %f229;
$L__BB0_190:
	bar.warp.sync 	-1;
	@%p154 bra 	$L__BB0_192;
	ld.shared.f32 	%f230, [%r31+32];
	ld.shared.f32 	%f231, [%r31];
	add.f32 	%f232, %f230, %f231;
	st.shared.f32 	[%r31], %f232;
$L__BB0_192:
	bar.warp.sync 	-1;
	@%p155 bra 	$L__BB0_194;
	ld.shared.f32 	%f233, [%r31+16];
	ld.shared.f32 	%f234, [%r31];
	add.f32 	%f235, %f233, %f234;
	st.shared.f32 	[%r31], %f235;
$L__BB0_194:
	setp.gt.u32 	%p164, %r1, 1;
	bar.warp.sync 	-1;
	@%p164 bra 	$L__BB0_196;
	ld.shared.f32 	%f236, [%r31+8];
	ld.shared.f32 	%f237, [%r31];
	add.f32 	%f238, %f236, %f237;
	st.shared.f32 	[%r31], %f238;
$L__BB0_196:
	setp.ne.s32 	%p165, %r1, 0;
	bar.warp.sync 	-1;
	@%p165 bra 	$L__BB0_198;
	ld.shared.f32 	%f239, [_ZZ6kernelILi128EEvPfS0_S0_lE30shared_float_batch_size_buffer];
	ld.shared.f32 	%f240, [_ZZ6kernelILi128EEvPfS0_S0_lE30shared_float_batch_size_buffer+4];
	add.f32 	%f241, %f239, %f240;
	sqrt.rn.f32 	%f242, %f241;
	st.shared.f32 	[_ZZ6kernelILi128EEvPfS0_S0_lE30shared_float_batch_size_buffer], %f242;
	mov.b16 	%rs1, 1;
	st.shared.u8 	[_ZZ6kernelILi128EEvPfS0_S0_lE31flag_z_score_trimming_converged], %rs1;
$L__BB0_198:
	bar.sync 	0;
	ld.shared.f32 	%f17, [%r12];
	setp.eq.f32 	%p166, %f17, 0f00000000;
	@%p166 bra 	$L__BB0_201;
	ld.shared.f32 	%f243, [_ZZ6kernelILi128EEvPfS0_S0_lE30shared_float_batch_size_buffer];
	add.f32 	%f244, %f243, %f243;
	sub.f32 	%f245, %f16, %f244;
	setp.geu.f32 	%p167, %f17, %f245;
	add.f32 	%f246, %f16, %f244;
	setp.leu.f32 	%p168, %f17, %f246;
	and.pred  	%p169, %p167, %p168;
	@%p169 bra 	$L__BB0_201;
	mov.b32 	%r702, 0;
	st.shared.u32 	[%r12], %r702;
	mov.b16 	%rs2, 0;
	st.shared.u8 	[_ZZ6kernelILi128EEvPfS0_S0_lE31flag_z_score_trimming_converged], %rs2;
$L__BB0_201:
	bar.sync 	0;
	ld.shared.u8 	%rs3, [_ZZ6kernelILi128EEvPfS0_S0_lE31flag_z_score_trimming_converged];
	setp.eq.s16 	%p170, %rs3, 0;
	@%p170 bra 	$L__BB0_170;
	ld.shared.f32 	%f18, [%r12];
	ld.shared.f32 	%f247, [%r33];
	abs.f32 	%f248, %f247;
	setp.gtu.f32 	%p171, %f248, 0f41200000;
	@%p171 bra 	$L__BB0_204;
	mul.f32 	%f249, %f18, %f18;
	mul.f32 	%f250, %f249, 0f3F000000;
	st.shared.f32 	[%r31], %f250;
	ld.shared.u32 	%r703, [%r11];
	shl.b32 	%r704, %r703, 2;
	mov.u32 	%r705, _ZZ6kernelILi128EEvPfS0_S0_lE1X;
	add.s32 	%r706, %r705, %r704;
	ld.shared.f32 	%f251, [%r706];
	mul.f32 	%f252, %f18, %f251;
	st.shared.f32 	[%r45], %f252;
	ld.shared.f32 	%f253, [%r706+512];
	mul.f32 	%f254, %f18, %f253;
	st.shared.f32 	[%r45+512], %f254;
	ld.shared.f32 	%f255, [%r706+1024];
	mul.f32 	%f256, %f18, %f255;
	st.shared.f32 	[%r45+1024], %f256;
	ld.shared.f32 	%f257, [%r706+1536];
	mul.f32 	%f258, %f18, %f257;
	st.shared.f32 	[%r45+1536], %f258;
	ld.shared.f32 	%f259, [%r706+2048];
	mul.f32 	%f260, %f18, %f259;
	st.shared.f32 	[%r45+2048], %f260;
	ld.shared.f32 	%f261, [%r706+2560];
	mul.f32 	%f262, %f18, %f261;
	st.shared.f32 	[%r45+2560], %f262;
	bra.uni 	$L__BB0_205;
$L__BB0_204:
	abs.f32 	%f263, %f18;
	fma.rn.f32 	%f264, %f263, 0f41200000, 0fC2480000;
	st.shared.f32 	[%r31], %f264;
	setp.gt.f32 	%p172, %f18, 0f00000000;
	selp.u32 	%r707, 1, 0, %p172;
	setp.lt.f32 	%p173, %f18, 0f00000000;
	selp.s32 	%r708, -1, 0, %p173;
	add.s32 	%r709, %r708, %r707;
	ld.shared.u32 	%r710, [%r11];
	cvt.rn.f32.s32 	%f265, %r709;
	shl.b32 	%r711, %r710, 2;
	mov.u32 	%r712, _ZZ6kernelILi128EEvPfS0_S0_lE1X;
	add.s32 	%r713, %r712, %r711;
	ld.shared.f32 	%f266, [%r713];
	mul.f32 	%f267, %f266, %f265;
	mul.f32 	%f268, %f267, 0f41200000;
	st.shared.f32 	[%r45], %f268;
	ld.shared.f32 	%f269, [%r713+512];
	mul.f32 	%f270, %f269, %f265;
	mul.f32 	%f271, %f270, 0f41200000;
	st.shared.f32 	[%r45+512], %f271;
	ld.shared.f32 	%f272, [%r713+1024];
	mul.f32 	%f273, %f272, %f265;
	mul.f32 	%f274, %f273, 0f41200000;
	st.shared.f32 	[%r45+1024], %f274;
	ld.shared.f32 	%f275, [%r713+1536];
	mul.f32 	%f276, %f275, %f265;
	mul.f32 	%f277, %f276, 0f41200000;
	st.shared.f32 	[%r45+1536], %f277;
	ld.shared.f32 	%f278, [%r713+2048];
	mul.f32 	%f279, %f278, %f265;
	mul.f32 	%f280, %f279, 0f41200000;
	st.shared.f32 	[%r45+2048], %f280;
	ld.shared.f32 	%f281, [%r713+2560];
	mul.f32 	%f282, %f281, %f265;
	mul.f32 	%f283, %f282, 0f41200000;
	st.shared.f32 	[%r45+2560], %f283;
$L__BB0_205:
	setp.gt.u32 	%p174, %r1, 63;
	bar.sync 	0;
	bar.sync 	0;
	bar.sync 	0;
	bar.sync 	0;
	@%p174 bra 	$L__BB0_207;
	ld.shared.f32 	%f284, [%r31+256];
	ld.shared.f32 	%f285, [%r31];
	add.f32 	%f286, %f284, %f285;
	st.shared.f32 	[%r31], %f286;
	ld.shared.f32 	%f287, [%r45+256];
	ld.shared.f32 	%f288, [%r45];
	add.f32 	%f289, %f287, %f288;
	st.shared.f32 	[%r45], %f289;
	ld.shared.f32 	%f290, [%r45+768];
	ld.shared.f32 	%f291, [%r45+512];
	add.f32 	%f292, %f290, %f291;
	st.shared.f32 	[%r45+512], %f292;
	ld.shared.f32 	%f293, [%r45+1280];
	ld.shared.f32 	%f294, [%r45+1024];
	add.f32 	%f295, %f293, %f294;
	st.shared.f32 	[%r45+1024], %f295;
	ld.shared.f32 	%f296, [%r45+1792];
	ld.shared.f32 	%f297, [%r45+1536];
	add.f32 	%f298, %f296, %f297;
	st.shared.f32 	[%r45+1536], %f298;
	ld.shared.f32 	%f299, [%r45+2304];
	ld.shared.f32 	%f300, [%r45+2048];
	add.f32 	%f301, %f299, %f300;
	st.shared.f32 	[%r45+2048], %f301;
	ld.shared.f32 	%f302, [%r45+2816];
	ld.shared.f32 	%f303, [%r45+2560];
	add.f32 	%f304, %f302, %f303;
	st.shared.f32 	[%r45+2560], %f304;
$L__BB0_207:
	setp.gt.u32 	%p175, %r1, 31;
	bar.sync 	0;
	@%p175 bra 	$L__BB0_209;
	ld.shared.f32 	%f305, [%r31+128];
	ld.shared.f32 	%f306, [%r31];
	add.f32 	%f307, %f305, %f306;
	st.shared.f32 	[%r31], %f307;
	ld.shared.f32 	%f308, [%r45+128];
	ld.shared.f32 	%f309, [%r45];
	add.f32 	%f310, %f308, %f309;
	st.shared.f32 	[%r45], %f310;
	ld.shared.f32 	%f311, [%r45+640];
	ld.shared.f32 	%f312, [%r45+512];
	add.f32 	%f313, %f311, %f312;
	st.shared.f32 	[%r45+512], %f313;
	ld.shared.f32 	%f314, [%r45+1152];
	ld.shared.f32 	%f315, [%r45+1024];
	add.f32 	%f316, %f314, %f315;
	st.shared.f32 	[%r45+1024], %f316;
	ld.shared.f32 	%f317, [%r45+1664];
	ld.shared.f32 	%f318, [%r45+1536];
	add.f32 	%f319, %f317, %f318;
	st.shared.f32 	[%r45+1536], %f319;
	ld.shared.f32 	%f320, [%r45+2176];
	ld.shared.f32 	%f321, [%r45+2048];
	add.f32 	%f322, %f320, %f321;
	st.shared.f32 	[%r45+2048], %f322;
	ld.shared.f32 	%f323, [%r45+2688];
	ld.shared.f32 	%f324, [%r45+2560];
	add.f32 	%f325, %f323, %f324;
	st.shared.f32 	[%r45+2560], %f325;
$L__BB0_209:
	setp.gt.u32 	%p176, %r1, 15;
	bar.warp.sync 	-1;
	@%p176 bra 	$L__BB0_211;
	ld.shared.f32 	%f326, [%r31+64];
	ld.shared.f32 	%f327, [%r31];
	add.f32 	%f328, %f326, %f327;
	st.shared.f32 	[%r31], %f328;
	ld.shared.f32 	%f329, [%r45+64];
	ld.shared.f32 	%f330, [%r45];
	add.f32 	%f331, %f329, %f330;
	st.shared.f32 	[%r45], %f331;
	ld.shared.f32 	%f332, [%r45+576];
	ld.shared.f32 	%f333, [%r45+512];
	add.f32 	%f334, %f332, %f333;
	st.shared.f32 	[%r45+512], %f334;
	ld.shared.f32 	%f335, [%r45+1088];
	ld.shared.f32 	%f336, [%r45+1024];
	add.f32 	%f337, %f335, %f336;
	st.shared.f32 	[%r45+1024], %f337;
	ld.shared.f32 	%f338, [%r45+1600];
	ld.shared.f32 	%f339, [%r45+1536];
	add.f32 	%f340, %f338, %f339;
	st.shared.f32 	[%r45+1536], %f340;
	ld.shared.f32 	%f341, [%r45+2112];
	ld.shared.f32 	%f342, [%r45+2048];
	add.f32 	%f343, %f341, %f342;
	st.shared.f32 	[%r45+2048], %f343;
	ld.shared.f32 	%f344, [%r45+2624];
	ld.shared.f32 	%f345, [%r45+2560];
	add.f32 	%f346, %f344, %f345;
	st.shared.f32 	[%r45+2560], %f346;
$L__BB0_211:
	setp.gt.u32 	%p177, %r1, 7;
	bar.warp.sync 	-1;
	@%p177 bra 	$L__BB0_213;
	ld.shared.f32 	%f347, [%r31+32];
	ld.shared.f32 	%f348, [%r31];
	add.f32 	%f349, %f347, %f348;
	st.shared.f32 	[%r31], %f349;
	ld.shared.f32 	%f350, [%r45+32];
	ld.shared.f32 	%f351, [%r45];
	add.f32 	%f352, %f350, %f351;
	st.shared.f32 	[%r45], %f352;
	ld.shared.f32 	%f353, [%r45+544];
	ld.shared.f32 	%f354, [%r45+512];
	add.f32 	%f355, %f353, %f354;
	st.shared.f32 	[%r45+512], %f355;
	ld.shared.f32 	%f356, [%r45+1056];
	ld.shared.f32 	%f357, [%r45+1024];
	add.f32 	%f358, %f356, %f357;
	st.shared.f32 	[%r45+1024], %f358;
	ld.shared.f32 	%f359, [%r45+1568];
	ld.shared.f32 	%f360, [%r45+1536];
	add.f32 	%f361, %f359, %f360;
	st.shared.f32 	[%r45+1536], %f361;
	ld.shared.f32 	%f362, [%r45+2080];
	ld.shared.f32 	%f363, [%r45+2048];
	add.f32 	%f364, %f362, %f363;
	st.shared.f32 	[%r45+2048], %f364;
	ld.shared.f32 	%f365, [%r45+2592];
	ld.shared.f32 	%f366, [%r45+2560];
	add.f32 	%f367, %f365, %f366;
	st.shared.f32 	[%r45+2560], %f367;
$L__BB0_213:
	setp.gt.u32 	%p178, %r1, 3;
	bar.warp.sync 	-1;
	@%p178 bra 	$L__BB0_215;
	ld.shared.f32 	%f368, [%r31+16];
	ld.shared.f32 	%f369, [%r31];
	add.f32 	%f370, %f368, %f369;
	st.shared.f32 	[%r31], %f370;
	ld.shared.f32 	%f371, [%r45+16];
	ld.shared.f32 	%f372, [%r45];
	add.f32 	%f373, %f371, %f372;
	st.shared.f32 	[%r45], %f373;
	ld.shared.f32 	%f374, [%r45+528];
	ld.shared.f32 	%f375, [%r45+512];
	add.f32 	%f376, %f374, %f375;
	st.shared.f32 	[%r45+512], %f376;
	ld.shared.f32 	%f377, [%r45+1040];
	ld.shared.f32 	%f378, [%r45+1024];
	add.f32 	%f379, %f377, %f378;
	st.shared.f32 	[%r45+1024], %f379;
	ld.shared.f32 	%f380, [%r45+1552];
	ld.shared.f32 	%f381, [%r45+1536];
	add.f32 	%f382, %f380, %f381;
	st.shared.f32 	[%r45+1536], %f382;
	ld.shared.f32 	%f383, [%r45+2064];
	ld.shared.f32 	%f384, [%r45+2048];
	add.f32 	%f385, %f383, %f384;
	st.shared.f32 	[%r45+2048], %f385;
	ld.shared.f32 	%f386, [%r45+2576];
	ld.shared.f32 	%f387, [%r45+2560];
	add.f32 	%f388, %f386, %f387;
	st.shared.f32 	[%r45+2560], %f388;
$L__BB0_215:
	bar.warp.sync 	-1;
	@%p164 bra 	$L__BB0_217;
	ld.shared.f32 	%f389, [%r31+8];
	ld.shared.f32 	%f390, [%r31];
	add.f32 	%f391, %f389, %f390;
	st.shared.f32 	[%r31], %f391;
	ld.shared.f32 	%f392, [%r45+8];
	ld.shared.f32 	%f393, [%r45];
	add.f32 	%f394, %f392, %f393;
	st.shared.f32 	[%r45], %f394;
	ld.shared.f32 	%f395, [%r45+520];
	ld.shared.f32 	%f396, [%r45+512];
	add.f32 	%f397, %f395, %f396;
	st.shared.f32 	[%r45+512], %f397;
	ld.shared.f32 	%f398, [%r45+1032];
	ld.shared.f32 	%f399, [%r45+1024];
	add.f32 	%f400, %f398, %f399;
	st.shared.f32 	[%r45+1024], %f400;
	ld.shared.f32 	%f401, [%r45+1544];
	ld.shared.f32 	%f402, [%r45+1536];
	add.f32 	%f403, %f401, %f402;
	st.shared.f32 	[%r45+1536], %f403;
	ld.shared.f32 	%f404, [%r45+2056];
	ld.shared.f32 	%f405, [%r45+2048];
	add.f32 	%f406, %f404, %f405;
	st.shared.f32 	[%r45+2048], %f406;
	ld.shared.f32 	%f407, [%r45+2568];
	ld.shared.f32 	%f408, [%r45+2560];
	add.f32 	%f409, %f407, %f408;
	st.shared.f32 	[%r45+2560], %f409;
$L__BB0_217:
	bar.warp.sync 	-1;
	@%p165 bra 	$L__BB0_219;
	ld.shared.f32 	%f410, [_ZZ6kernelILi128EEvPfS0_S0_lE30shared_float_batch_size_buffer];
	add.f32 	%f411, %f410, %f410;
	st.shared.f32 	[_ZZ6kernelILi128EEvPfS0_S0_lE30shared_float_batch_size_buffer], %f411;
	ld.shared.u32 	%r714, [_ZZ6kernelILi128EEvPfS0_S0_lE28shared_int_batch_size_buffer];
	cvt.rn.f32.s32 	%f412, %r714;
	ld.shared.f32 	%f413, [_ZZ6kernelILi128EEvPfS0_S0_lE8gradient];
	ld.shared.f32 	%f414, [_ZZ6kernelILi128EEvPfS0_S0_lE8gradient+4];
	add.f32 	%f415, %f413, %f414;
	mul.f32 	%f416, %f415, 0f3C23D70A;
	div.rn.f32 	%f417, %f416, %f412;
	ld.shared.f32 	%f418, [_ZZ6kernelILi128EEvPfS0_S0_lE1w];
	sub.f32 	%f419, %f418, %f417;
	st.shared.f32 	[_ZZ6kernelILi128EEvPfS0_S0_lE1w], %f419;
	ld.shared.f32 	%f420, [_ZZ6kernelILi128EEvPfS0_S0_lE8gradient+512];
	ld.shared.f32 	%f421, [_ZZ6kernelILi128EEvPfS0_S0_lE8gradient+516];
	add.f32 	%f422, %f420, %f421;
	mul.f32 	%f423, %f422, 0f3C23D70A;
	div.rn.f32 	%f424, %f423, %f412;
	ld.shared.f32 	%f425, [_ZZ6kernelILi128EEvPfS0_S0_lE1w+4];
	sub.f32 	%f426, %f425, %f424;
	st.shared.f32 	[_ZZ6kernelILi128EEvPfS0_S0_lE1w+4], %f426;
	ld.shared.f32 	%f427, [_ZZ6kernelILi128EEvPfS0_S0_lE8gradient+1024];
	ld.shared.f32 	%f428, [_ZZ6kernelILi128EEvPfS0_S0_lE8gradient+1028];
	add.f32 	%f429, %f427, %f428;
	mul.f32 	%f430, %f429, 0f3C23D70A;
	div.rn.f32 	%f431, %f430, %f412;
	ld.shared.f32 	%f432, [_ZZ6kernelILi128EEvPfS0_S0_lE1w+8];
	sub.f32 	%f433, %f432, %f431;
	st.shared.f32 	[_ZZ6kernelILi128EEvPfS0_S0_lE1w+8], %f433;
	ld.shared.f32 	%f434, [_ZZ6kernelILi128EEvPfS0_S0_lE8gradient+1536];
	ld.shared.f32 	%f435, [_ZZ6kernelILi128EEvPfS0_S0_lE8gradient+1540];
	add.f32 	%f436, %f434, %f435;
	mul.f32 	%f437, %f436, 0f3C23D70A;
	div.rn.f32 	%f438, %f437, %f412;
	ld.shared.f32 	%f439, [_ZZ6kernelILi128EEvPfS0_S0_lE1w+12];
	sub.f32 	%f440, %f439, %f438;
	st.shared.f32 	[_ZZ6kernelILi128EEvPfS0_S0_lE1w+12], %f440;
	ld.shared.f32 	%f441, [_ZZ6kernelILi128EEvPfS0_S0_lE8gradient+2048];
	ld.shared.f32 	%f442, [_ZZ6kernelILi128EEvPfS0_S0_lE8gradient+2052];
	add.f32 	%f443, %f441, %f442;
	mul.f32 	%f444, %f443, 0f3C23D70A;
	div.rn.f32 	%f445, %f444, %f412;
	ld.shared.f32 	%f446, [_ZZ6kernelILi128EEvPfS0_S0_lE1w+16];
	sub.f32 	%f447, %f446, %f445;
	st.shared.f32 	[_ZZ6kernelILi128EEvPfS0_S0_lE1w+16], %f447;
	ld.shared.f32 	%f448, [_ZZ6kernelILi128EEvPfS0_S0_lE8gradient+2560];
	ld.shared.f32 	%f449, [_ZZ6kernelILi128EEvPfS0_S0_lE8gradient+2564];
	add.f32 	%f450, %f448, %f449;
	mul.f32 	%f451, %f450, 0f3C23D70A;
	div.rn.f32 	%f452, %f451, %f412;
	ld.shared.f32 	%f453, [_ZZ6kernelILi128EEvPfS0_S0_lE1w+20];
	sub.f32 	%f454, %f453, %f452;
	st.shared.f32 	[_ZZ6kernelILi128EEvPfS0_S0_lE1w+20], %f454;
$L__BB0_219:
	bar.sync 	0;
	add.s32 	%r718, %r718, 1;
	setp.ne.s32 	%p181, %r718, 10000;
	mov.u32 	%r724, %r49;
	@%p181 bra 	$L__BB0_3;
	setp.ne.s32 	%p182, %r1, 0;
	@%p182 bra 	$L__BB0_222;
	cvta.to.global.u64 	%rd21, %rd5;
	mul.lo.s32 	%r715, %r8, 6;
	ld.shared.f32 	%f455, [_ZZ6kernelILi128EEvPfS0_S0_lE1w];
	mul.wide.u32 	%rd22, %r715, 4;
	add.s64 	%rd23, %rd21, %rd22;
	st.global.f32 	[%rd23], %f455;
	ld.shared.f32 	%f456, [_ZZ6kernelILi128EEvPfS0_S0_lE1w+4];
	st.global.f32 	[%rd23+4], %f456;
	ld.shared.f32 	%f457, [_ZZ6kernelILi128EEvPfS0_S0_lE1w+8];
	add.s32 	%r716, %r715, 2;
	mul.wide.u32 	%rd24, %r716, 4;
	add.s64 	%rd25, %rd21, %rd24;
	st.global.f32 	[%rd25], %f457;
	ld.shared.f32 	%f458, [_ZZ6kernelILi128EEvPfS0_S0_lE1w+12];
	st.global.f32 	[%rd25+4], %f458;
	ld.shared.f32 	%f459, [_ZZ6kernelILi128EEvPfS0_S0_lE1w+16];
	add.s32 	%r717, %r715, 4;
	mul.wide.u32 	%rd26, %r717, 4;
	add.s64 	%rd27, %rd21, %rd26;
	st.global.f32 	[%rd27], %f459;
	ld.shared.f32 	%f460, [_ZZ6kernelILi128EEvPfS0_S0_lE1w+20];
	st.global.f32 	[%rd27+4], %f460;
$L__BB0_222:
	ret;
$L__BB0_223:
	shl.b32 	%r285, %r734, 2;
	mov.u32 	%r286, _ZZ6kernelILi128EEvPfS0_S0_lE9residuals;
	add.s32 	%r287, %r286, %r285;
	ld.shared.f32 	%f55, [%r287];
	st.shared.f32 	[%r287+8], %f55;
	mov.u32 	%r288, _ZZ6kernelILi128EEvPfS0_S0_lE7indices;
	add.s32 	%r289, %r288, %r285;
	ld.shared.u32 	%r290, [%r289];
	st.shared.u32 	[%r289+8], %r290;
	ld.shared.f32 	%f56, [%r287+-4];
	st.shared.f32 	[%r287+4], %f56;
	ld.shared.u32 	%r291, [%r289+-4];
	st.shared.u32 	[%r289+4], %r291;
	ld.shared.f32 	%f57, [%r287+-8];
	st.shared.f32 	[%r287], %f57;
	ld.shared.u32 	%r292, [%r289+-8];
	st.shared.u32 	[%r289], %r292;
	add.s32 	%r293, %r734, -3;
	ld.shared.f32 	%f58, [%r287+-12];
	st.shared.f32 	[%r287+-4], %f58;
	ld.shared.u32 	%r294, [%r289+-12];
	st.shared.u32 	[%r289+-4], %r294;
	add.s32 	%r734, %r734, -4;
	setp.gt.s32 	%p17, %r293, %r63;
	@%p17 bra 	$L__BB0_223;
	bra.uni 	$L__BB0_26;
$L__BB0_224:
	shl.b32 	%r355, %r751, 2;
	mov.u32 	%r356, _ZZ6kernelILi128EEvPfS0_S0_lE9residuals;
	add.s32 	%r357, %r356, %r355;
	ld.shared.f32 	%f78, [%r357];
	st.shared.f32 	[%r357+16], %f78;
	mov.u32 	%r358, _ZZ6kernelILi128EEvPfS0_S0_lE7indices;
	add.s32 	%r359, %r358, %r355;
	ld.shared.u32 	%r360, [%r359];
	st.shared.u32 	[%r359+16], %r360;
	ld.shared.f32 	%f79, [%r357+-4];
	st.shared.f32 	[%r357+12], %f79;
	ld.shared.u32 	%r361, [%r359+-4];
	st.shared.u32 	[%r359+12], %r361;
	ld.shared.f32 	%f80, [%r357+-8];
	st.shared.f32 	[%r357+8], %f80;
	ld.shared.u32 	%r362, [%r359+-8];
	st.shared.u32 	[%r359+8], %r362;
	add.s32 	%r363, %r751, -3;
	ld.shared.f32 	%f81, [%r357+-12];
	st.shared.f32 	[%r357+4], %f81;
	ld.shared.u32 	%r364, [%r359+-12];
	st.shared.u32 	[%r359+4], %r364;
	add.s32 	%r751, %r751, -4;
	setp.gt.s32 	%p41, %r363, %r99;
	@%p41 bra 	$L__BB0_224;
	bra.uni 	$L__BB0_54;
$L__BB0_225:
	shl.b32 	%r425, %r764, 2;
	mov.u32 	%r426, _ZZ6kernelILi128EEvPfS0_S0_lE9residuals;
	add.s32 	%r427, %r426, %r425;
	ld.shared.f32 	%f101, [%r427];
	st.shared.f32 	[%r427+32], %f101;
	mov.u32 	%r428, _ZZ6kernelILi128EEvPfS0_S0_lE7indices;
	add.s32 	%r429, %r428, %r425;
	ld.shared.u32 	%r430, [%r429];
	st.shared.u32 	[%r429+32], %r430;
	ld.shared.f32 	%f102, [%r427+-4];
	st.shared.f32 	[%r427+28], %f102;
	ld.shared.u32 	%r431, [%r429+-4];
	st.shared.u32 	[%r429+28], %r431;
	ld.shared.f32 	%f103, [%r427+-8];
	st.shared.f32 	[%r427+24], %f103;
	ld.shared.u32 	%r432, [%r429+-8];
	st.shared.u32 	[%r429+24], %r432;
	add.s32 	%r433, %r764, -3;
	ld.shared.f32 	%f104, [%r427+-12];
	st.shared.f32 	[%r427+20], %f104;
	ld.shared.u32 	%r434, [%r429+-12];
	st.shared.u32 	[%r429+20], %r434;
	add.s32 	%r764, %r764, -4;
	setp.gt.s32 	%p65, %r433, %r123;
	@%p65 bra 	$L__BB0_225;
	bra.uni 	$L__BB0_81;
$L__BB0_226:
	shl.b32 	%r496, %r777, 2;
	mov.u32 	%r497, _ZZ6kernelILi128EEvPfS0_S0_lE9residuals;
	add.s32 	%r498, %r497, %r496;
	ld.shared.f32 	%f124, [%r498];
	st.shared.f32 	[%r498+64], %f124;
	mov.u32 	%r499, _ZZ6kernelILi128EEvPfS0_S0_lE7indices;
	add.s32 	%r500, %r499, %r496;
	ld.shared.u32 	%r501, [%r500];
	st.shared.u32 	[%r500+64], %r501;
	ld.shared.f32 	%f125, [%r498+-4];
	st.shared.f32 	[%r498+60], %f125;
	ld.shared.u32 	%r502, [%r500+-4];
	st.shared.u32 	[%r500+60], %r502;
	ld.shared.f32 	%f126, [%r498+-8];
	st.shared.f32 	[%r498+56], %f126;
	ld.shared.u32 	%r503, [%r500+-8];
	st.shared.u32 	[%r500+56], %r503;
	add.s32 	%r504, %r777, -3;
	ld.shared.f32 	%f127, [%r498+-12];
	st.shared.f32 	[%r498+52], %f127;
	ld.shared.u32 	%r505, [%r500+-12];
	st.shared.u32 	[%r500+52], %r505;
	add.s32 	%r777, %r777, -4;
	setp.gt.s32 	%p89, %r504, %r148;
	@%p89 bra 	$L__BB0_226;
	bra.uni 	$L__BB0_108;
$L__BB0_227:
	shl.b32 	%r566, %r790, 2;
	mov.u32 	%r567, _ZZ6kernelILi128EEvPfS0_S0_lE9residuals;
	add.s32 	%r568, %r567, %r566;
	ld.shared.f32 	%f147, [%r568];
	st.shared.f32 	[%r568+128], %f147;
	mov.u32 	%r569, _ZZ6kernelILi128EEvPfS0_S0_lE7indices;
	add.s32 	%r570, %r569, %r566;
	ld.shared.u32 	%r571, [%r570];
	st.shared.u32 	[%r570+128], %r571;
	ld.shared.f32 	%f148, [%r568+-4];
	st.shared.f32 	[%r568+124], %f148;
	ld.shared.u32 	%r572, [%r570+-4];
	st.shared.u32 	[%r570+124], %r572;
	ld.shared.f32 	%f149, [%r568+-8];
	st.shared.f32 	[%r568+120], %f149;
	ld.shared.u32 	%r573, [%r570+-8];
	st.shared.u32 	[%r570+120], %r573;
	add.s32 	%r574, %r790, -3;
	ld.shared.f32 	%f150, [%r568+-12];
	st.shared.f32 	[%r568+116], %f150;
	ld.shared.u32 	%r575, [%r570+-12];
	st.shared.u32 	[%r570+116], %r575;
	add.s32 	%r790, %r790, -4;
	setp.gt.s32 	%p113, %r574, %r173;
	@%p113 bra 	$L__BB0_227;
	bra.uni 	$L__BB0_135;
$L__BB0_228:
	shl.b32 	%r636, %r803, 2;
	mov.u32 	%r637, _ZZ6kernelILi128EEvPfS0_S0_lE9residuals;
	add.s32 	%r638, %r637, %r636;
	ld.shared.f32 	%f170, [%r638];
	st.shared.f32 	[%r638+256], %f170;
	mov.u32 	%r639, _ZZ6kernelILi128EEvPfS0_S0_lE7indices;
	add.s32 	%r640, %r639, %r636;
	ld.shared.u32 	%r641, [%r640];
	st.shared.u32 	[%r640+256], %r641;
	ld.shared.f32 	%f171, [%r638+-4];
	st.shared.f32 	[%r638+252], %f171;
	ld.shared.u32 	%r642, [%r640+-4];
	st.shared.u32 	[%r640+252], %r642;
	ld.shared.f32 	%f172, [%r638+-8];
	st.shared.f32 	[%r638+248], %f172;
	ld.shared.u32 	%r643, [%r640+-8];
	st.shared.u32 	[%r640+248], %r643;
	add.s32 	%r644, %r803, -3;
	ld.shared.f32 	%f173, [%r638+-12];
	st.shared.f32 	[%r638+244], %f173;
	ld.shared.u32 	%r645, [%r640+-12];
	st.shared.u32 	[%r640+244], %r645;
	add.s32 	%r803, %r803, -4;
	setp.gt.s32 	%p137, %r644, %r197;
	@%p137 bra 	$L__BB0_228;
	bra.uni 	$L__BB0_162;

}


// ===== COMPILED SASS (sm_100) =====

	.target	sm_100

	.elftype	@"ET_EXEC"


//--------------------- .note.nv.tkinfo           --------------------------
	.section	.note.nv.tkinfo,"",@"SHT_NOTE"
	.sectionflags	@"SHF_NOTE_NV_TKINFO"
	.tkinfo
        /*0018*/ 	.word	0x00000002
        /*0030*/ 	.string	""
        /*0030*/ 	.string	"ptxas"
        /*0030*/ 	.string	"Cuda compilation tools, release 13.0, V13.0.88"
        /*0030*/ 	.string	"Build cuda_13.0.r13.0/compiler.36424714_0"
        /*0030*/ 	.string	"-arch sm_100 -m 64 "



//--------------------- .note.nv.cuinfo           --------------------------
	.section	.note.nv.cuinfo,"",@"SHT_NOTE"
	.sectionflags	@"SHF_NOTE_NV_CUINFO"
        /*0018*/ 	.short	0x0002
        /*001a*/ 	.short	0x0064
        /*001c*/ 	.short	0x0082
	.zero		2


//--------------------- .nv.info                  --------------------------
	.section	.nv.info,"",@"SHT_CUDA_INFO"
	.align	4


	//----- nvinfo : EIATTR_REGCOUNT
	.align		4
        /*0000*/ 	.byte	0x04, 0x2f
        /*0002*/ 	.short	(.L_10 - .L_9)
	.align		4
.L_9:
        /*0004*/ 	.word	index@(_Z6kernelILi128EEvPfS0_S0_l)
        /*0008*/ 	.word	0x00000030


	//----- nvinfo : EIATTR_FRAME_SIZE
	.align		4
.L_10:
        /*000c*/ 	.byte	0x04, 0x11
        /*000e*/ 	.short	(.L_12 - .L_11)
	.align		4
.L_11:
        /*0010*/ 	.word	index@($__internal_1_$__cuda_sm3x_div_rn_noftz_f32_slowpath)
        /*0014*/ 	.word	0x00000000


	//----- nvinfo : EIATTR_FRAME_SIZE
	.align		4
.L_12:
        /*0018*/ 	.byte	0x04, 0x11
        /*001a*/ 	.short	(.L_14 - .L_13)
	.align		4
.L_13:
        /*001c*/ 	.word	index@($__internal_0_$__cuda_sm20_sqrt_rn_f32_slowpath)
        /*0020*/ 	.word	0x00000000


	//----- nvinfo : EIATTR_FRAME_SIZE
	.align		4
.L_14:
        /*0024*/ 	.byte	0x04, 0x11
        /*0026*/ 	.short	(.L_16 - .L_15)
	.align		4
.L_15:
        /*0028*/ 	.word	index@(_Z6kernelILi128EEvPfS0_S0_l)
        /*002c*/ 	.word	0x00000000


	//----- nvinfo : EIATTR_MIN_STACK_SIZE
	.align		4
.L_16:
        /*0030*/ 	.byte	0x04, 0x12
        /*0032*/ 	.short	(.L_18 - .L_17)
	.align		4
.L_17:
        /*0034*/ 	.word	index@(_Z6kernelILi128EEvPfS0_S0_l)
        /*0038*/ 	.word	0x00000000
.L_18:


//--------------------- .nv.compat                --------------------------
	.section	.nv.compat,"",@"SHT_CUDA_COMPAT_INFO"
	.align	4
        /*0000*/ 	.byte	0x02, 0x09, 0x00, 0x00, 0x02, 0x02, 0x01, 0x00, 0x02, 0x05, 0x05, 0x00, 0x03, 0x07, 0x01, 0x01
        /*0010*/ 	.byte	0x02, 0x03, 0x00, 0x00, 0x02, 0x06, 0x01, 0x00, 0x04, 0x0b, 0x08, 0x00, 0x01, 0x00, 0x00, 0x00
        /*0020*/ 	.byte	0x00, 0x00, 0x00, 0x00


//--------------------- .nv.info._Z6kernelILi128EEvPfS0_S0_l --------------------------
	.section	.nv.info._Z6kernelILi128EEvPfS0_S0_l,"",@"SHT_CUDA_INFO"
	.sectionflags	@""
	.align	4


	//----- nvinfo : EIATTR_CUDA_API_VERSION
	.align		4
        /*0000*/ 	.byte	0x04, 0x37
        /*0002*/ 	.short	(.L_20 - .L_19)
.L_19:
        /*0004*/ 	.word	0x00000082


	//----- nvinfo : EIATTR_KPARAM_INFO
	.align		4
.L_20:
        /*0008*/ 	.byte	0x04, 0x17
        /*000a*/ 	.short	(.L_22 - .L_21)
.L_21:
        /*000c*/ 	.word	0x00000000
        /*0010*/ 	.short	0x0003
        /*0012*/ 	.short	0x0018
        /*0014*/ 	.byte	0x00, 0xf0, 0x21, 0x00


	//----- nvinfo : EIATTR_KPARAM_INFO
	.align		4
.L_22:
        /*0018*/ 	.byte	0x04, 0x17
        /*001a*/ 	.short	(.L_24 - .L_23)
.L_23:
        /*001c*/ 	.word	0x00000000
        /*0020*/ 	.short	0x0002
        /*0022*/ 	.short	0x0010
        /*0024*/ 	.byte	0x00, 0xf5, 0x21, 0x00


	//----- nvinfo : EIATTR_KPARAM_INFO
	.align		4
.L_24:
        /*0028*/ 	.byte	0x04, 0x17
        /*002a*/ 	.short	(.L_26 - .L_25)
.L_25:
        /*002c*/ 	.word	0x00000000
        /*0030*/ 	.short	0x0001
        /*0032*/ 	.short	0x0008
        /*0034*/ 	.byte	0x00, 0xf5, 0x21, 0x00


	//----- nvinfo : EIATTR_KPARAM_INFO
	.align		4
.L_26:
        /*0038*/ 	.byte	0x04, 0x17
        /*003a*/ 	.short	(.L_28 - .L_27)
.L_27:
        /*003c*/ 	.word	0x00000000
        /*0040*/ 	.short	0x0000
        /*0042*/ 	.short	0x0000
        /*0044*/ 	.byte	0x00, 0xf5, 0x21, 0x00


	//----- nvinfo : EIATTR_SPARSE_MMA_MASK
	.align		4
.L_28:
        /*0048*/ 	.byte	0x03, 0x50
        /*004a*/ 	.short	0x0000


	//----- nvinfo : EIATTR_MAXREG_COUNT
	.align		4
        /*004c*/ 	.byte	0x03, 0x1b
        /*004e*/ 	.short	0x00ff


	//----- nvinfo : EIATTR_NUM_BARRIERS
	.align		4
        /*0050*/ 	.byte	0x02, 0x4c
        /*0052*/ 	.byte	0x01
	.zero		1


	//----- nvinfo : EIATTR_MERCURY_ISA_VERSION
	.align		4
        /*0054*/ 	.byte	0x03, 0x5f
        /*0056*/ 	.short	0x0101


	//----- nvinfo : EIATTR_COOP_GROUP_MASK_REGIDS
	.align		4
        /*0058*/ 	.byte	0x04, 0x29
        /*005a*/ 	.short	(.L_30 - .L_29)


	//   ....[0]....
.L_29:
        /*005c*/ 	.word	0xffffffff


	//   ....[1]....
        /*0060*/ 	.word	0xffffffff


	//   ....[2]....
        /*0064*/ 	.word	0xffffffff


	//   ....[3]....
        /*0068*/ 	.word	0xffffffff


	//   ....[4]....
        /*006c*/ 	.word	0xffffffff


	//   ....[5]....
        /*0070*/ 	.word	0xffffffff


	//   ....[6]....
        /*0074*/ 	.word	0xffffffff


	//   ....[7]....
        /*0078*/ 	.word	0xffffffff


	//   ....[8]....
        /*007c*/ 	.word	0xffffffff


	//   ....[9]....
        /*0080*/ 	.word	0xffffffff


	//   ....[10]....
        /*0084*/ 	.word	0xffffffff


	//   ....[11]....
        /*0088*/ 	.word	0xffffffff


	//   ....[12]....
        /*008c*/ 	.word	0xffffffff


	//   ....[13]....
        /*0090*/ 	.word	0xffffffff


	//   ....[14]....
        /*0094*/ 	.word	0xffffffff


	//----- nvinfo : EIATTR_COOP_GROUP_INSTR_OFFSETS
	.align		4
.L_30:
        /*0098*/ 	.byte	0x04, 0x28
        /*009a*/ 	.short	(.L_32 - .L_31)


	//   ....[0]....
.L_31:
        /*009c*/ 	.word	0x00007750


	//   ....[1]....
        /*00a0*/ 	.word	0x000077e0


	//   ....[2]....
        /*00a4*/ 	.word	0x00007870


	//   ....[3]....
        /*00a8*/ 	.word	0x00007900


	//   ....[4]....
        /*00ac*/ 	.word	0x00007990


	//   ....[5]....
        /*00b0*/ 	.word	0x00007d80


	//   ....[6]....
        /*00b4*/ 	.word	0x00007dd0


	//   ....[7]....
        /*00b8*/ 	.word	0x00007e30


	//   ....[8]....
        /*00bc*/ 	.word	0x00007e90


	//   ....[9]....
        /*00c0*/ 	.word	0x00007ee0


	//   ....[10]....
        /*00c4*/ 	.word	0x00008ac0


	//   ....[11]....
        /*00c8*/ 	.word	0x00008cc0


	//   ....[12]....
        /*00cc*/ 	.word	0x00008ec0


	//   ....[13]....
        /*00d0*/ 	.word	0x000090c0


	//   ....[14]....
        /*00d4*/ 	.word	0x000092c0


	//----- nvinfo : EIATTR_VRC_CTA_INIT_COUNT
	.align		4
.L_32:
        /*00d8*/ 	.byte	0x02, 0x4a
	.zero		1
	.zero		1


	//----- nvinfo : EIATTR_EXIT_INSTR_OFFSETS
	.align		4
        /*00dc*/ 	.byte	0x04, 0x1c
        /*00de*/ 	.short	(.L_34 - .L_33)


	//   ....[0]....
.L_33:
        /*00e0*/ 	.word	0x00009ba0


	//   ....[1]....
        /*00e4*/ 	.word	0x00009ca0


	//----- nvinfo : EIATTR_CRS_STACK_SIZE
	.align		4
.L_34:
        /*00e8*/ 	.byte	0x04, 0x1e
        /*00ea*/ 	.short	(.L_36 - .L_35)
.L_35:
        /*00ec*/ 	.word	0x00000000


	//----- nvinfo : EIATTR_CBANK_PARAM_SIZE
	.align		4
.L_36:
        /*00f0*/ 	.byte	0x03, 0x19
        /*00f2*/ 	.short	0x0020


	//----- nvinfo : EIATTR_PARAM_CBANK
	.align		4
        /*00f4*/ 	.byte	0x04, 0x0a
        /*00f6*/ 	.short	(.L_38 - .L_37)
	.align		4
.L_37:
        /*00f8*/ 	.word	index@(.nv.constant0._Z6kernelILi128EEvPfS0_S0_l)
        /*00fc*/ 	.short	0x0380
        /*00fe*/ 	.short	0x0020


	//----- nvinfo : EIATTR_SW_WAR
	.align		4
.L_38:
        /*0100*/ 	.byte	0x04, 0x36
        /*0102*/ 	.short	(.L_40 - .L_39)
.L_39:
        /*0104*/ 	.word	0x00000008
.L_40:


//--------------------- .nv.callgraph             --------------------------
	.section	.nv.callgraph,"",@"SHT_CUDA_CALLGRAPH"
	.align	4
	.sectionentsize	8
	.align		4
        /*0000*/ 	.word	0x00000000
	.align		4
        /*0004*/ 	.word	0xffffffff
	.align		4
        /*0008*/ 	.word	0x00000000
	.align		4
        /*000c*/ 	.word	0xfffffffe
	.align		4
        /*0010*/ 	.word	0x00000000
	.align		4
        /*0014*/ 	.word	0xfffffffd
	.align		4
        /*0018*/ 	.word	0x00000000
	.align		4
        /*001c*/ 	.word	0xfffffffc


//--------------------- .nv.constant4             --------------------------
	.section	.nv.constant4,"a",@progbits
	.align	8
	.align		8
.nv.constant4:
        /*0000*/ 	.dword	precalc_xorwow_matrix
	.align		8
        /*0008*/ 	.dword	precalc_xorwow_offset_matrix
	.align		8
        /*0010*/ 	.dword	mrg32k3aM1
	.align		8
        /*0018*/ 	.dword	mrg32k3aM2
	.align		8
        /*0020*/ 	.dword	mrg32k3aM1SubSeq
	.align		8
        /*0028*/ 	.dword	mrg32k3aM2SubSeq
	.align		8
        /*0030*/ 	.dword	mrg32k3aM1Seq
	.align		8
        /*0038*/ 	.dword	mrg32k3aM2Seq


//--------------------- .nv.constant3             --------------------------
	.section	.nv.constant3,"a",@progbits
	.align	8
.nv.constant3:
	.type		__cr_lgamma_table,@object
	.size		__cr_lgamma_table,(.L_8 - __cr_lgamma_table)
__cr_lgamma_table:
        /*0000*/ 	.byte	0x00, 0x00, 0x00, 0x00, 0x00, 0x00, 0x00, 0x00, 0x00, 0x00, 0x00, 0x00, 0x00, 0x00, 0x00, 0x00
        /*0010*/ 	.byte	0xef, 0x39, 0xfa, 0xfe, 0x42, 0x2e, 0xe6, 0x3f, 0x02, 0x20, 0x2a, 0xfa, 0x0b, 0xab, 0xfc, 0x3f
        /*0020*/ 	.byte	0xf9, 0x2c, 0x92, 0x7c, 0xa7, 0x6c, 0x09, 0x40, 0xc9, 0x79, 0x44, 0x3c, 0x64, 0x26, 0x13, 0x40
        /*0030*/ 	.byte	0xca, 0x01, 0xcf, 0x3a, 0x27, 0x51, 0x1a, 0x40, 0x30, 0xcc, 0x2d, 0xf3, 0xe1, 0x0c, 0x21, 0x40
        /*0040*/ 	.byte	0x0d, 0xb7, 0xfc, 0x82, 0x8e, 0x35, 0x25, 0x40
.L_8:


//--------------------- .text._Z6kernelILi128EEvPfS0_S0_l --------------------------
	.section	.text._Z6kernelILi128EEvPfS0_S0_l,"ax",@progbits
	.align	128
        .global         _Z6kernelILi128EEvPfS0_S0_l
        .type           _Z6kernelILi128EEvPfS0_S0_l,@function
        .size           _Z6kernelILi128EEvPfS0_S0_l,(.L_x_183 - _Z6kernelILi128EEvPfS0_S0_l)
        .other          _Z6kernelILi128EEvPfS0_S0_l,@"STO_CUDA_ENTRY STV_DEFAULT"
_Z6kernelILi128EEvPfS0_S0_l:
.text._Z6kernelILi128EEvPfS0_S0_l:
[----:B------:R-:W-:Y:S01]  /*0000*/  LDC R1, c[0x0][0x37c] ;  /* 0x0000df00ff017b82 */ /* 0x000fe20000000800 */
[----:B------:R-:W0:Y:S07]  /*0010*/  S2R R2, SR_TID.X ;  /* 0x0000000000027919 */ /* 0x000e2e0000002100 */
[----:B------:R-:W1:Y:S01]  /*0020*/  S2UR UR15, SR_CgaCtaId ;  /* 0x00000000000f79c3 */ /* 0x000e620000008800 */
[----:B------:R-:W2:Y:S01]  /*0030*/  LDCU.64 UR6, c[0x0][0x398] ;  /* 0x00007300ff0677ac */ /* 0x000ea20008000a00 */
[----:B------:R-:W3:Y:S01]  /*0040*/  S2R R0, SR_CTAID.X ;  /* 0x0000000000007919 */ /* 0x000ee20000002500 */
[----:B------:R-:W-:Y:S01]  /*0050*/  UMOV UR4, 0x400 ;  /* 0x0000040000047882 */ /* 0x000fe20000000000 */
[----:B------:R-:W4:Y:S01]  /*0060*/  LDCU.64 UR18, c[0x0][0x358] ;  /* 0x00006b00ff1277ac */ /* 0x000f220008000a00 */
[----:B------:R-:W-:-:S02]  /*0070*/  UIADD3 UR8, UPT, UPT, UR4, 0xe18, URZ ;  /* 0x00000e1804087890 */ /* 0x000fc4000fffe0ff */
[----:B------:R-:W-:Y:S02]  /*0080*/  UIADD3 UR10, UPT, UPT, UR4, 0x1e18, URZ ;  /* 0x00001e18040a7890 */ /* 0x000fe4000fffe0ff */
[----:B------:R-:W-:Y:S02]  /*0090*/  UIADD3 UR11, UPT, UPT, UR4, 0x2018, URZ ;  /* 0x00002018040b7890 */ /* 0x000fe4000fffe0ff */
[----:B------:R-:W-:Y:S02]  /*00a0*/  UIADD3 UR9, UPT, UPT, UR4, 0x1018, URZ ;  /* 0x0000101804097890 */ /* 0x000fe4000fffe0ff */
[----:B------:R-:W-:Y:S02]  /*00b0*/  UIADD3 UR14, UPT, UPT, UR4, 0x1218, URZ ;  /* 0x00001218040e7890 */ /* 0x000fe4000fffe0ff */
[----:B--2---:R-:W-:Y:S02]  /*00c0*/  ULOP3.LUT UR5, UR6, 0xaad26b49, URZ, 0x3c, !UPT ;  /* 0xaad26b4906057892 */ /* 0x004fe4000f8e3cff */
[----:B------:R-:W-:-:S02]  /*00d0*/  ULOP3.LUT UR6, UR7, 0xf7dcefdd, URZ, 0x3c, !UPT ;  /* 0xf7dcefdd07067892 */ /* 0x000fc4000f8e3cff */
[----:B-1----:R-:W-:Y:S02]  /*00e0*/  ULEA UR17, UR15, UR4, 0x18 ;  /* 0x000000040f117291 */ /* 0x002fe4000f8ec0ff */
[----:B------:R-:W-:Y:S02]  /*00f0*/  UIADD3 UR7, UPT, UPT, UR4, 0xc00, URZ ;  /* 0x00000c0004077890 */ /* 0x000fe4000fffe0ff */
[----:B------:R-:W-:Y:S02]  /*0100*/  UIMAD UR13, UR5, 0x4182bed5, URZ ;  /* 0x4182bed5050d78a4 */ /* 0x000fe4000f8e02ff */
[----:B------:R-:W-:Y:S01]  /*0110*/  ULEA UR4, UR15, UR7, 0x18 ;  /* 0x000000070f047291 */ /* 0x000fe2000f8ec0ff */
[C---:B0-----:R-:W-:Y:S01]  /*0120*/  ISETP.NE.AND P0, PT, R2.reuse, RZ, PT ;  /* 0x000000ff0200720c */ /* 0x041fe20003f05270 */
[----:B------:R-:W-:Y:S01]  /*0130*/  ULEA UR5, UR15, UR8, 0x18 ;  /* 0x000000080f057291 */ /* 0x000fe2000f8ec0ff */
[C---:B------:R-:W-:Y:S01]  /*0140*/  IMAD.SHL.U32 R33, R2.reuse, 0x4, RZ ;  /* 0x0000000402217824 */ /* 0x040fe200078e00ff */
[----:B------:R-:W-:Y:S01]  /*0150*/  ULEA UR7, UR15, UR10, 0x18 ;  /* 0x0000000a0f077291 */ /* 0x000fe2000f8ec0ff */
[C---:B------:R-:W-:Y:S01]  /*0160*/  VIADD R32, R2.reuse, 0x2 ;  /* 0x0000000202207836 */ /* 0x040fe20000000000 */
[----:B------:R-:W-:Y:S01]  /*0170*/  ULEA UR8, UR15, UR11, 0x18 ;  /* 0x0000000b0f087291 */ /* 0x000fe2000f8ec0ff */
[C---:B------:R-:W-:Y:S01]  /*0180*/  IADD3 R31, PT, PT, R2.reuse, 0x4, RZ ;  /* 0x00000004021f7810 */ /* 0x040fe20007ffe0ff */
[----:B------:R-:W-:Y:S01]  /*0190*/  UIMAD UR12, UR6, -0x658354e5, URZ ;  /* 0x9a7cab1b060c78a4 */ /* 0x000fe2000f8e02ff */
[C---:B------:R-:W-:Y:S01]  /*01a0*/  VIADD R30, R2.reuse, 0x1 ;  /* 0x00000001021e7836 */ /* 0x040fe20000000000 */
[C---:B------:R-:W-:Y:S01]  /*01b0*/  IADD3 R28, PT, PT, R2.reuse, 0x3, RZ ;  /* 0x00000003021c7810 */ /* 0x040fe20007ffe0ff */
[C---:B------:R-:W-:Y:S01]  /*01c0*/  VIADD R29, R2.reuse, 0x8 ;  /* 0x00000008021d7836 */ /* 0x040fe20000000000 */
[----:B------:R-:W-:Y:S01]  /*01d0*/  ULEA UR6, UR15, UR9, 0x18 ;  /* 0x000000090f067291 */ /* 0x000fe2000f8ec0ff */
[C---:B------:R-:W-:Y:S01]  /*01e0*/  VIADD R3, R2.reuse, 0x10 ;  /* 0x0000001002037836 */ /* 0x040fe20000000000 */
[C---:B------:R-:W-:Y:S01]  /*01f0*/  IADD3 R11, PT, PT, R2.reuse, 0xc, RZ ;  /* 0x0000000c020b7810 */ /* 0x040fe20007ffe0ff */
[----:B------:R-:W-:Y:S01]  /*0200*/  @!P0 IMAD.MOV.U32 R4, RZ, RZ, 0x3f800000 ;  /* 0x3f800000ff048424 */ /* 0x000fe200078e00ff */
[C---:B------:R-:W-:Y:S01]  /*0210*/  IADD3 R18, PT, PT, R2.reuse, 0x1c, RZ ;  /* 0x0000001c02127810 */ /* 0x040fe20007ffe0ff */
[C---:B------:R-:W-:Y:S01]  /*0220*/  VIADD R10, R2.reuse, 0xd ;  /* 0x0000000d020a7836 */ /* 0x040fe20000000000 */
[C---:B------:R-:W-:Y:S01]  /*0230*/  IADD3 R21, PT, PT, R2.reuse, 0x3c, RZ ;  /* 0x0000003c02157810 */ /* 0x040fe20007ffe0ff */
[--C-:B------:R-:W-:Y:S01]  /*0240*/  IMAD.MOV.U32 R5, RZ, RZ, R4.reuse ;  /* 0x000000ffff057224 */ /* 0x100fe200078e0004 */
[-C--:B------:R-:W-:Y:S01]  /*0250*/  MOV R6, R4.reuse ;  /* 0x0000000400067202 */ /* 0x080fe20000000f00 */
[--C-:B------:R-:W-:Y:S01]  /*0260*/  IMAD.MOV.U32 R7, RZ, RZ, R4.reuse ;  /* 0x000000ffff077224 */ /* 0x100fe200078e0004 */
[----:B------:R-:W-:Y:S01]  /*0270*/  MOV R9, R4 ;  /* 0x0000000400097202 */ /* 0x000fe20000000f00 */
[----:B------:R-:W-:Y:S01]  /*0280*/  IMAD.MOV.U32 R8, RZ, RZ, R4 ;  /* 0x000000ffff087224 */ /* 0x000fe200078e0004 */
[C---:B------:R-:W-:Y:S01]  /*0290*/  LOP3.LUT R23, R33.reuse, 0xf80, RZ, 0xc0, !PT ;  /* 0x00000f8021177812 */ /* 0x040fe200078ec0ff */
[C---:B------:R-:W-:Y:S01]  /*02a0*/  VIADD R16, R2.reuse, 0x1e ;  /* 0x0000001e02107836 */ /* 0x040fe20000000000 */
[----:B------:R0:W-:Y:S01]  /*02b0*/  @!P0 STS.128 [UR17+0xe00], R4 ;  /* 0x000e0004ff008988 */ /* 0x0001e20008000c11 */
[C---:B------:R-:W-:Y:S01]  /*02c0*/  VIADD R17, R2.reuse, 0x1d ;  /* 0x0000001d02117836 */ /* 0x040fe20000000000 */
[----:B------:R-:W-:Y:S01]  /*02d0*/  ULEA UR9, UR15, UR14, 0x18 ;  /* 0x0000000e0f097291 */ /* 0x000fe2000f8ec0ff */
[C---:B------:R-:W-:Y:S01]  /*02e0*/  VIADD R19, R2.reuse, 0x3e ;  /* 0x0000003e02137836 */ /* 0x040fe20000000000 */
[----:B------:R1:W-:Y:S01]  /*02f0*/  @!P0 STS.64 [UR17+0xe10], R8 ;  /* 0x000e1008ff008988 */ /* 0x0003e20008000a11 */
[C---:B------:R-:W-:Y:S01]  /*0300*/  ISETP.GE.U32.AND P0, PT, R2.reuse, 0x42, PT ;  /* 0x000000420200780c */ /* 0x040fe20003f06070 */
[----:B------:R-:W-:Y:S01]  /*0310*/  VIADD R20, R2, 0x3d ;  /* 0x0000003d02147836 */ /* 0x000fe20000000000 */
[----:B------:R-:W-:Y:S01]  /*0320*/  UIADD3 UR20, UPT, UPT, UR13, 0x64f0c9, UR12 ;  /* 0x0064f0c90d147890 */ /* 0x000fe2000fffe00c */
[C---:B------:R-:W-:Y:S01]  /*0330*/  VIADD R26, R33.reuse, UR7 ;  /* 0x00000007211a7c36 */ /* 0x040fe20008000000 */
[----:B------:R-:W-:Y:S01]  /*0340*/  FSEL R22, RZ, 1, P0 ;  /* 0x3f800000ff167808 */ /* 0x000fe20000000000 */
[----:B------:R-:W-:Y:S01]  /*0350*/  VIADD R27, R33, UR8 ;  /* 0x00000008211b7c36 */ /* 0x000fe20008000000 */
[----:B------:R-:W-:-:S02]  /*0360*/  UIADD3 UR14, UPT, UPT, UR13, 0x75bcd15, URZ ;  /* 0x075bcd150d0e7890 */ /* 0x000fc4000fffe0ff */
[----:B------:R-:W-:Y:S01]  /*0370*/  ULOP3.LUT UR10, UR13, 0x159a55e5, URZ, 0x3c, !UPT ;  /* 0x159a55e50d0a7892 */ /* 0x000fe2000f8e3cff */
[C---:B0-----:R-:W-:Y:S01]  /*0380*/  VIADD R4, R2.reuse, 0x20 ;  /* 0x0000002002047836 */ /* 0x041fe20000000000 */
[C---:B------:R-:W-:Y:S01]  /*0390*/  IADD3 R5, PT, PT, R2.reuse, 0x40, RZ ;  /* 0x0000004002057810 */ /* 0x040fe20007ffe0ff */
[C---:B------:R-:W-:Y:S01]  /*03a0*/  VIADD R6, R2.reuse, 0x80 ;  /* 0x0000008002067836 */ /* 0x040fe20000000000 */
[C---:B-1----:R-:W-:Y:S01]  /*03b0*/  IADD3 R8, PT, PT, R2.reuse, -0x2, RZ ;  /* 0xfffffffe02087810 */ /* 0x042fe20007ffe0ff */
[C---:B------:R-:W-:Y:S01]  /*03c0*/  VIADD R7, R2.reuse, 0x3f ;  /* 0x0000003f02077836 */ /* 0x040fe20000000000 */
[----:B------:R-:W-:Y:S01]  /*03d0*/  UIADD3 UR11, UPT, UPT, UR12, 0x1f123bb5, URZ ;  /* 0x1f123bb50c0b7890 */ /* 0x000fe2000fffe0ff */
[----:B------:R-:W-:Y:S01]  /*03e0*/  VIADD R9, R2, 0x5 ;  /* 0x0000000502097836 */ /* 0x000fe20000000000 */
[----:B------:R-:W-:Y:S02]  /*03f0*/  ULOP3.LUT UR12, UR12, 0x5491333, URZ, 0x3c, !UPT ;  /* 0x054913330c0c7892 */ /* 0x000fe4000f8e3cff */
[----:B------:R-:W-:Y:S01]  /*0400*/  UIADD3 UR13, UPT, UPT, UR13, 0x583f19, URZ ;  /* 0x00583f190d0d7890 */ /* 0x000fe2000fffe0ff */
[----:B---34-:R-:W-:-:S11]  /*0410*/  UMOV UR21, 0xffffffff ;  /* 0xffffffff00157882 */ /* 0x018fd60000000000 */
.L_x_168:
[----:B------:R-:W-:Y:S01]  /*0420*/  USHF.R.U32.HI UR15, URZ, 0x2, UR14 ;  /* 0x00000002ff0f7899 */ /* 0x000fe2000801160e */
[----:B---3--:R-:W-:Y:S01]  /*0430*/  HFMA2 R13, -RZ, RZ, 0.1171875, 0 ;  /* 0x2f800000ff0d7431 */ /* 0x008fe200000001ff */
[----:B------:R-:W-:Y:S01]  /*0440*/  UIADD3 UR20, UPT, UPT, UR20, 0x587c5, URZ ;  /* 0x000587c514147890 */ /* 0x000fe2000fffe0ff */
[----:B0-----:R-:W0:Y:S01]  /*0450*/  LDC.64 R14, c[0x0][0x380] ;  /* 0x0000e000ff0e7b82 */ /* 0x001e220000000a00 */
[----:B------:R-:W-:Y:S02]  /*0460*/  ULOP3.LUT UR15, UR15, UR14, URZ, 0x3c, !UPT ;  /* 0x0000000e0f0f7292 */ /* 0x000fe4000f8e3cff */
[----:B------:R-:W-:Y:S02]  /*0470*/  USHF.L.U32 UR14, UR13, 0x4, URZ ;  /* 0x000000040d0e7899 */ /* 0x000fe400080006ff */
[----:B------:R-:W-:-:S04]  /*0480*/  USHF.L.U32 UR16, UR15, 0x1, URZ ;  /* 0x000000010f107899 */ /* 0x000fc800080006ff */
[----:B------:R-:W-:-:S04]  /*0490*/  ULOP3.LUT UR14, UR13, UR14, UR16, 0x96, !UPT ;  /* 0x0000000e0d0e7292 */ /* 0x000fc8000f8e9610 */
[----:B------:R-:W-:-:S04]  /*04a0*/  ULOP3.LUT UR15, UR14, UR15, URZ, 0x3c, !UPT ;  /* 0x0000000f0e0f7292 */ /* 0x000fc8000f8e3cff */
[----:B------:R-:W-:-:S06]  /*04b0*/  UIADD3 UR14, UPT, UPT, UR15, UR20, URZ ;  /* 0x000000140f0e7290 */ /* 0x000fcc000fffe0ff */
[----:B--2---:R-:W-:-:S05]  /*04c0*/  I2FP.F32.U32 R12, UR14 ;  /* 0x0000000e000c7c45 */ /* 0x004fca0008201000 */
[----:B------:R-:W-:-:S04]  /*04d0*/  FFMA R12, R12, R13, 1.1641532182693481445e-10 ;  /* 0x2f0000000c0c7423 */ /* 0x000fc8000000000d */
[----:B------:R-:W-:-:S04]  /*04e0*/  FMUL R24, R12, 1000 ;  /* 0x447a00000c187820 */ /* 0x000fc80000400000 */
[----:B-1----:R-:W1:Y:S02]  /*04f0*/  F2I.TRUNC.NTZ R13, R24 ;  /* 0x00000018000d7305 */ /* 0x002e64000020f100 */
[----:B-1----:R-:W-:-:S04]  /*0500*/  IMAD.IADD R13, R13, 0x1, R2 ;  /* 0x000000010d0d7824 */ /* 0x002fc800078e0202 */
[----:B------:R-:W-:-:S05]  /*0510*/  IMAD.HI.U32 R12, R13, 0x10624dd3, RZ ;  /* 0x10624dd30d0c7827 */ /* 0x000fca00078e00ff */
[----:B------:R-:W-:-:S05]  /*0520*/  SHF.R.U32.HI R12, RZ, 0x6, R12 ;  /* 0x00000006ff0c7819 */ /* 0x000fca000001160c */
[----:B------:R-:W-:Y:S02]  /*0530*/  IMAD R43, R12, -0x3e8, R13 ;  /* 0xfffffc180c2b7824 */ /* 0x000fe400078e020d */
[----:B------:R-:W1:Y:S02]  /*0540*/  LDC.64 R12, c[0x0][0x388] ;  /* 0x0000e200ff0c7b82 */ /* 0x000e640000000a00 */
[----:B------:R-:W-:-:S04]  /*0550*/  IMAD R43, R0, 0x1770, R43 ;  /* 0x00001770002b7824 */ /* 0x000fc800078e022b */
[C---:B------:R-:W-:Y:S01]  /*0560*/  VIADD R39, R43.reuse, 0x3e8 ;  /* 0x000003e82b277836 */ /* 0x040fe20000000000 */
[C---:B------:R-:W-:Y:S01]  /*0570*/  IADD3 R37, PT, PT, R43.reuse, 0x7d0, RZ ;  /* 0x000007d02b257810 */ /* 0x040fe20007ffe0ff */
[C---:B------:R-:W-:Y:S01]  /*0580*/  VIADD R35, R43.reuse, 0xbb8 ;  /* 0x00000bb82b237836 */ /* 0x040fe20000000000 */
[C---:B------:R-:W-:Y:S01]  /*0590*/  IADD3 R45, PT, PT, R43.reuse, 0x1388, RZ ;  /* 0x000013882b2d7810 */ /* 0x040fe20007ffe0ff */
[C---:B------:R-:W-:Y:S02]  /*05a0*/  VIADD R25, R43.reuse, 0xfa0 ;  /* 0x00000fa02b197836 */ /* 0x040fe40000000000 */
[----:B0-----:R-:W-:-:S04]  /*05b0*/  IMAD.WIDE.U32 R40, R43, 0x4, R14 ;  /* 0x000000042b287825 */ /* 0x001fc800078e000e */
[----:B------:R-:W-:Y:S02]  /*05c0*/  IMAD R43, R0, -0x1388, R43 ;  /* 0xffffec78002b7824 */ /* 0x000fe400078e022b */
[--C-:B------:R-:W-:Y:S01]  /*05d0*/  IMAD.WIDE.U32 R38, R39, 0x4, R14.reuse ;  /* 0x0000000427267825 */ /* 0x100fe200078e000e */
[----:B------:R-:W2:Y:S03]  /*05e0*/  LDG.E R40, desc[UR18][R40.64] ;  /* 0x0000001228287981 */ /* 0x000ea6000c1e1900 */
[--C-:B------:R-:W-:Y:S02]  /*05f0*/  IMAD.WIDE.U32 R36, R37, 0x4, R14.reuse ;  /* 0x0000000425247825 */ /* 0x100fe400078e000e */
[----:B------:R-:W3:Y:S02]  /*0600*/  LDG.E R38, desc[UR18][R38.64] ;  /* 0x0000001226267981 */ /* 0x000ee4000c1e1900 */
[----:B------:R-:W-:-:S02]  /*0610*/  IMAD.WIDE.U32 R34, R35, 0x4, R14 ;  /* 0x0000000423227825 */ /* 0x000fc400078e000e */
[----:B------:R0:W4:Y:S02]  /*0620*/  LDG.E R42, desc[UR18][R36.64] ;  /* 0x00000012242a7981 */ /* 0x000124000c1e1900 */
[--C-:B------:R-:W-:Y:S02]  /*0630*/  IMAD.WIDE.U32 R24, R25, 0x4, R14.reuse ;  /* 0x0000000419187825 */ /* 0x100fe400078e000e */
[----:B------:R-:W5:Y:S02]  /*0640*/  LDG.E R34, desc[UR18][R34.64] ;  /* 0x0000001222227981 */ /* 0x000f64000c1e1900 */
[----:B------:R-:W-:Y:S02]  /*0650*/  IMAD.WIDE.U32 R14, R45, 0x4, R14 ;  /* 0x000000042d0e7825 */ /* 0x000fe400078e000e */
[----:B------:R-:W5:Y:S02]  /*0660*/  LDG.E R24, desc[UR18][R24.64] ;  /* 0x0000001218187981 */ /* 0x000f64000c1e1900 */
[----:B-1----:R-:W-:-:S02]  /*0670*/  IMAD.WIDE.U32 R12, R43, 0x4, R12 ;  /* 0x000000042b0c7825 */ /* 0x002fc400078e000c */
[----:B------:R-:W5:Y:S04]  /*0680*/  LDG.E R44, desc[UR18][R14.64] ;  /* 0x000000120e2c7981 */ /* 0x000f68000c1e1900 */
[----:B------:R-:W5:Y:S01]  /*0690*/  LDG.E R39, desc[UR18][R12.64] ;  /* 0x000000120c277981 */ /* 0x000f62000c1e1900 */
[----:B------:R-:W1:Y:S01]  /*06a0*/  S2UR UR16, SR_CgaCtaId ;  /* 0x00000000001079c3 */ /* 0x000e620000008800 */
[----:B------:R-:W-:Y:S02]  /*06b0*/  UMOV UR14, 0x400 ;  /* 0x00000400000e7882 */ /* 0x000fe40000000000 */
[----:B0-----:R-:W-:Y:S02]  /*06c0*/  IMAD.U32 R37, RZ, RZ, UR14 ;  /* 0x0000000eff257e24 */ /* 0x001fe4000f8e00ff */
[----:B-1----:R-:W-:-:S05]  /*06d0*/  IMAD.U32 R36, RZ, RZ, UR16 ;  /* 0x00000010ff247e24 */ /* 0x002fca000f8e00ff */
[----:B------:R-:W-:Y:S01]  /*06e0*/  LEA R45, R36, R37, 0x18 ;  /* 0x00000025242d7211 */ /* 0x000fe200078ec0ff */
[----:B------:R-:W-:Y:S01]  /*06f0*/  UMOV UR14, UR10 ;  /* 0x0000000a000e7c82 */ /* 0x000fe20008000000 */
[----:B------:R-:W-:Y:S01]  /*0700*/  UMOV UR10, UR11 ;  /* 0x0000000b000a7c82 */ /* 0x000fe20008000000 */
[----:B------:R-:W-:Y:S01]  /*0710*/  UMOV UR11, UR12 ;  /* 0x0000000c000b7c82 */ /* 0x000fe20008000000 */
[----:B------:R-:W-:Y:S01]  /*0720*/  UMOV UR12, UR13 ;  /* 0x0000000d000c7c82 */ /* 0x000fe20008000000 */
[----:B------:R-:W-:Y:S01]  /*0730*/  UMOV UR13, UR15 ;  /* 0x0000000f000d7c82 */ /* 0x000fe20008000000 */
[----:B------:R-:W-:Y:S01]  /*0740*/  BSSY.RECONVERGENT B0, `(.L_x_0) ;  /* 0x0000025000007945 */ /* 0x000fe20003800200 */
[----:B--2---:R-:W-:Y:S04]  /*0750*/  STS [R33+UR17], R40 ;  /* 0x0000002821007988 */ /* 0x004fe80008000811 */
[----:B---3--:R-:W-:Y:S04]  /*0760*/  STS [R33+UR17+0x200], R38 ;  /* 0x0002002621007988 */ /* 0x008fe80008000811 */
[----:B----4-:R-:W-:Y:S04]  /*0770*/  STS [R33+UR17+0x400], R42 ;  /* 0x0004002a21007988 */ /* 0x010fe80008000811 */
[----:B-----5:R-:W-:Y:S04]  /*0780*/  STS [R33+UR17+0x600], R34 ;  /* 0x0006002221007988 */ /* 0x020fe80008000811 */
[----:B------:R-:W-:Y:S04]  /*0790*/  STS [R33+UR17+0x800], R24 ;  /* 0x0008001821007988 */ /* 0x000fe80008000811 */
[----:B------:R-:W-:Y:S04]  /*07a0*/  STS [R33+UR17+0xa00], R44 ;  /* 0x000a002c21007988 */ /* 0x000fe80008000811 */
[----:B------:R-:W-:Y:S04]  /*07b0*/  STS [R33+UR4], R39 ;  /* 0x0000002721007988 */ /* 0x000fe80008000804 */
[----:B------:R-:W-:Y:S01]  /*07c0*/  STS [R33+UR5], R2 ;  /* 0x0000000221007988 */ /* 0x000fe20008000805 */
[----:B------:R-:W-:Y:S06]  /*07d0*/  BAR.SYNC.DEFER_BLOCKING 0x0 ;  /* 0x0000000000007b1d */ /* 0x000fec0000010000 */
[----:B------:R-:W-:Y:S04]  /*07e0*/  LDS R41, [R33+UR4] ;  /* 0x0000000421297984 */ /* 0x000fe80008000800 */
[----:B------:R-:W-:Y:S04]  /*07f0*/  LDS R40, [R33+UR17] ;  /* 0x0000001121287984 */ /* 0x000fe80008000800 */
[----:B------:R-:W0:Y:S04]  /*0800*/  LDS.128 R12, [R45+0xe00] ;  /* 0x000e00002d0c7984 */ /* 0x000e280000000c00 */
[----:B------:R-:W1:Y:S04]  /*0810*/  LDS R43, [R33+UR17+0x200] ;  /* 0x00020011212b7984 */ /* 0x000e680008000800 */
[----:B------:R-:W2:Y:S04]  /*0820*/  LDS R42, [R33+UR17+0x400] ;  /* 0x00040011212a7984 */ /* 0x000ea80008000800 */
[----:B------:R-:W3:Y:S04]  /*0830*/  LDS R38, [R33+UR17+0x600] ;  /* 0x0006001121267984 */ /* 0x000ee80008000800 */
[----:B------:R-:W-:Y:S04]  /*0840*/  LDS R35, [R33+UR17+0x800] ;  /* 0x0008001121237984 */ /* 0x000fe80008000800 */
[----:B------:R-:W4:Y:S04]  /*0850*/  LDS.64 R24, [R45+0xe10] ;  /* 0x000e10002d187984 */ /* 0x000f280000000a00 */
[----:B------:R-:W5:Y:S01]  /*0860*/  LDS R34, [R33+UR17+0xa00] ;  /* 0x000a001121227984 */ /* 0x000f620008000800 */
[----:B0-----:R-:W-:-:S04]  /*0870*/  FFMA R12, R40, R12, -R41 ;  /* 0x0000000c280c7223 */ /* 0x001fc80000000829 */
[----:B-1----:R-:W-:-:S04]  /*0880*/  FFMA R13, R43, R13, R12 ;  /* 0x0000000d2b0d7223 */ /* 0x002fc8000000000c */
[----:B--2---:R-:W-:-:S04]  /*0890*/  FFMA R13, R42, R14, R13 ;  /* 0x0000000e2a0d7223 */ /* 0x004fc8000000000d */
[----:B---3--:R-:W-:-:S04]  /*08a0*/  FFMA R38, R38, R15, R13 ;  /* 0x0000000f26267223 */ /* 0x008fc8000000000d */
[----:B----4-:R-:W-:-:S04]  /*08b0*/  FFMA R35, R35, R24, R38 ;  /* 0x0000001823237223 */ /* 0x010fc80000000026 */
[----:B-----5:R-:W-:Y:S01]  /*08c0*/  FFMA R34, R34, R25, R35 ;  /* 0x0000001922227223 */ /* 0x020fe20000000023 */
[----:B------:R-:W-:-:S04]  /*08d0*/  LOP3.LUT R12, R2, 0x1, RZ, 0xc0, !PT ;  /* 0x00000001020c7812 */ /* 0x000fc800078ec0ff */
[----:B------:R0:W-:Y:S01]  /*08e0*/  STS [R33+UR6], R34 ;  /* 0x0000002221007988 */ /* 0x0001e20008000806 */
[----:B------:R-:W-:-:S13]  /*08f0*/  ISETP.NE.U32.AND P0, PT, R12, 0x1, PT ;  /* 0x000000010c00780c */ /* 0x000fda0003f05070 */
[----:B0-----:R-:W-:Y:S05]  /*0900*/  @P0 BRA `(.L_x_1) ;  /* 0x0000000000200947 */ /* 0x001fea0003800000 */
[----:B------:R-:W0:Y:S02]  /*0910*/  LDS R12, [R33+UR6+-0x4] ;  /* 0xfffffc06210c7984 */ /* 0x000e240008000800 */
[----:B0-----:R-:W-:-:S13]  /*0920*/  FSETP.GEU.AND P0, PT, |R34|, |R12|, PT ;  /* 0x4000000c2200720b */ /* 0x001fda0003f0e200 */
[----:B------:R-:W-:Y:S04]  /*0930*/  @!P0 STS [R33+UR6], R12 ;  /* 0x0000000c21008988 */ /* 0x000fe80008000806 */
[----:B------:R-:W-:Y:S04]  /*0940*/  @!P0 STS [R33+UR6+-0x4], R34 ;  /* 0xfffffc2221008988 */ /* 0x000fe80008000806 */
[----:B------:R-:W0:Y:S04]  /*0950*/  @!P0 LDS R24, [R33+UR5+-0x4] ;  /* 0xfffffc0521188984 */ /* 0x000e280008000800 */
[----:B------:R-:W1:Y:S04]  /*0960*/  @!P0 LDS R14, [R33+UR5] ;  /* 0x00000005210e8984 */ /* 0x000e680008000800 */
[----:B0-----:R0:W-:Y:S04]  /*0970*/  @!P0 STS [R33+UR5], R24 ;  /* 0x0000001821008988 */ /* 0x0011e80008000805 */
[----:B-1----:R0:W-:Y:S02]  /*0980*/  @!P0 STS [R33+UR5+-0x4], R14 ;  /* 0xfffffc0e21008988 */ /* 0x0021e40008000805 */
.L_x_1:
[----:B------:R-:W-:Y:S05]  /*0990*/  BSYNC.RECONVERGENT B0 ;  /* 0x0000000000007941 */ /* 0x000fea0003800200 */
.L_x_0:
[----:B------:R-:W-:Y:S01]  /*09a0*/  BAR.SYNC.DEFER_BLOCKING 0x0 ;  /* 0x0000000000007b1d */ /* 0x000fe20000010000 */
[----:B------:R-:W-:Y:S01]  /*09b0*/  LOP3.LUT P0, RZ, R2, 0x3, RZ, 0xc0, !PT ;  /* 0x0000000302ff7812 */ /* 0x000fe2000780c0ff */
[----:B------:R-:W-:-:S04]  /*09c0*/  UIADD3 UR21, UPT, UPT, UR21, 0x1, URZ ;  /* 0x0000000115157890 */ /* 0x000fc8000fffe0ff */
[----:B------:R-:W-:Y:S01]  /*09d0*/  UISETP.NE.AND UP0, UPT, UR21, 0x2710, UPT ;  /* 0x000027101500788c */ /* 0x000fe2000bf05270 */
[----:B------:R-:W-:Y:S07]  /*09e0*/  BSSY.RECONVERGENT B0, `(.L_x_2) ;  /* 0x000018a000007945 */ /* 0x000fee0003800200 */
[----:B------:R-:W-:Y:S05]  /*09f0*/  @P0 BRA `(.L_x_3) ;  /* 0x0000001800200947 */ /* 0x000fea0003800000 */
[----:B------:R-:W-:Y:S01]  /*0a00*/  IADD3 R13, PT, PT, R37, 0x1018, RZ ;  /* 0x00001018250d7810 */ /* 0x000fe20007ffe0ff */
[----:B------:R-:W-:Y:S01]  /*0a10*/  BSSY.RECONVERGENT B1, `(.L_x_4) ;  /* 0x0000036000017945 */ /* 0x000fe20003800200 */
[----:B0-----:R-:W-:Y:S01]  /*0a20*/  IMAD.MOV.U32 R14, RZ, RZ, RZ ;  /* 0x000000ffff0e7224 */ /* 0x001fe200078e00ff */
[----:B------:R-:W-:Y:S01]  /*0a30*/  MOV R15, R2 ;  /* 0x00000002000f7202 */ /* 0x000fe20000000f00 */
[----:B------:R-:W-:Y:S01]  /*0a40*/  IMAD.MOV.U32 R40, RZ, RZ, R30 ;  /* 0x000000ffff287224 */ /* 0x000fe200078e001e */
[----:B------:R-:W-:Y:S01]  /*0a50*/  LEA R24, R36, R13, 0x18 ;  /* 0x0000000d24187211 */ /* 0x000fe200078ec0ff */
[----:B------:R-:W-:Y:S02]  /*0a60*/  IMAD.MOV.U32 R25, RZ, RZ, R32 ;  /* 0x000000ffff197224 */ /* 0x000fe400078e0020 */
[----:B------:R-:W-:-:S07]  /*0a70*/  IMAD.MOV.U32 R34, RZ, RZ, R2 ;  /* 0x000000ffff227224 */ /* 0x000fce00078e0002 */
.L_x_8:
[----:B------:R-:W-:Y:S01]  /*0a80*/  LEA R38, R15, R24, 0x2 ;  /* 0x000000180f267211 */ /* 0x000fe200078e10ff */
[----:B------:R-:W-:Y:S01]  /*0a90*/  IMAD R12, R25, 0x4, R24 ;  /* 0x00000004190c7824 */ /* 0x000fe200078e0218 */
[----:B------:R-:W-:Y:S01]  /*0aa0*/  BSSY.RECONVERGENT B2, `(.L_x_5) ;  /* 0x0000025000027945 */ /* 0x000fe20003800200 */
[----:B------:R-:W-:Y:S01]  /*0ab0*/  IMAD.MOV.U32 R13, RZ, RZ, R40 ;  /* 0x000000ffff0d7224 */ /* 0x000fe200078e0028 */
[----:B------:R-:W-:Y:S01]  /*0ac0*/  MOV R35, R14 ;  /* 0x0000000e00237202 */ /* 0x000fe20000000f00 */
[----:B------:R-:W-:Y:S01]  /*0ad0*/  IMAD.MOV.U32 R39, RZ, RZ, R34 ;  /* 0x000000ffff277224 */ /* 0x000fe200078e0022 */
[----:B------:R-:W-:Y:S04]  /*0ae0*/  LDS R38, [R38] ;  /* 0x0000000026267984 */ /* 0x000fe80000000800 */
[----:B------:R-:W0:Y:S02]  /*0af0*/  LDS R43, [R12] ;  /* 0x000000000c2b7984 */ /* 0x000e240000000800 */
[----:B0-----:R-:W-:-:S13]  /*0b00*/  FSETP.GEU.AND P0, PT, |R38|, |R43|, PT ;  /* 0x4000002b2600720b */ /* 0x001fda0003f0e200 */
[----:B------:R-:W-:Y:S05]  /*0b10*/  @P0 BRA `(.L_x_6) ;  /* 0x0000000000400947 */ /* 0x000fea0003800000 */
[----:B------:R-:W0:Y:S01]  /*0b20*/  S2UR UR15, SR_CgaCtaId ;  /* 0x00000000000f79c3 */ /* 0x000e220000008800 */
[C---:B------:R-:W-:Y:S02]  /*0b30*/  VIADD R41, R37.reuse, 0x1e18 ;  /* 0x00001e1825297836 */ /* 0x040fe40000000000 */
[----:B------:R-:W-:Y:S01]  /*0b40*/  VIADD R43, R37, 0xe18 ;  /* 0x00000e18252b7836 */ /* 0x000fe20000000000 */
[----:B0-----:R-:W-:-:S04]  /*0b50*/  MOV R36, UR15 ;  /* 0x0000000f00247c02 */ /* 0x001fc80008000f00 */
[C---:B------:R-:W-:Y:S02]  /*0b60*/  LEA R41, R36.reuse, R41, 0x18 ;  /* 0x0000002924297211 */ /* 0x040fe400078ec0ff */
[----:B------:R-:W-:Y:S01]  /*0b70*/  LEA R12, R36, R43, 0x18 ;  /* 0x0000002b240c7211 */ /* 0x000fe200078ec0ff */
[----:B------:R-:W-:Y:S02]  /*0b80*/  VIADD R43, R37, 0x2018 ;  /* 0x00002018252b7836 */ /* 0x000fe40000000000 */
[----:B------:R-:W-:Y:S01]  /*0b90*/  IMAD R41, R34, 0x4, R41 ;  /* 0x0000000422297824 */ /* 0x000fe200078e0229 */
[C---:B------:R-:W-:Y:S02]  /*0ba0*/  LEA R40, R15.reuse, R12, 0x2 ;  /* 0x0000000c0f287211 */ /* 0x040fe400078e10ff */
[----:B------:R-:W-:Y:S02]  /*0bb0*/  LEA R43, R36, R43, 0x18 ;  /* 0x0000002b242b7211 */ /* 0x000fe400078ec0ff */
[----:B------:R-:W-:Y:S01]  /*0bc0*/  STS [R41], R38 ;  /* 0x0000002629007388 */ /* 0x000fe20000000800 */
[----:B------:R-:W-:-:S02]  /*0bd0*/  IADD3 R15, PT, PT, R15, 0x1, RZ ;  /* 0x000000010f0f7810 */ /* 0x000fc40007ffe0ff */
[----:B------:R-:W-:Y:S01]  /*0be0*/  IMAD R43, R34, 0x4, R43 ;  /* 0x00000004222b7824 */ /* 0x000fe200078e022b */
[----:B------:R-:W0:Y:S04]  /*0bf0*/  LDS R40, [R40] ;  /* 0x0000000028287984 */ /* 0x000e280000000800 */
[----:B0-----:R1:W-:Y:S01]  /*0c00*/  STS [R43], R40 ;  /* 0x000000282b007388 */ /* 0x0013e20000000800 */
[----:B------:R-:W-:Y:S05]  /*0c10*/  BRA `(.L_x_7) ;  /* 0x0000000000347947 */ /* 0x000fea0003800000 */
.L_x_6:
[----:B------:R-:W0:Y:S01]  /*0c20*/  S2UR UR16, SR_CgaCtaId ;  /* 0x00000000001079c3 */ /* 0x000e220000008800 */
[----:B------:R-:W-:Y:S01]  /*0c30*/  UMOV UR15, 0x400 ;  /* 0x00000400000f7882 */ /* 0x000fe20000000000 */
[----:B------:R-:W-:Y:S02]  /*0c40*/  IMAD R38, R14, 0x4, R26 ;  /* 0x000000040e267824 */ /* 0x000fe400078e021a */
[----:B------:R-:W-:-:S03]  /*0c50*/  IMAD.U32 R37, RZ, RZ, UR15 ;  /* 0x0000000fff257e24 */ /* 0x000fc6000f8e00ff */
[----:B------:R-:W-:Y:S02]  /*0c60*/  STS [R38], R43 ;  /* 0x0000002b26007388 */ /* 0x000fe40000000800 */
[----:B------:R-:W-:Y:S01]  /*0c70*/  IADD3 R41, PT, PT, R37, 0xe18, RZ ;  /* 0x00000e1825297810 */ /* 0x000fe20007ffe0ff */
[----:B0-----:R-:W-:-:S05]  /*0c80*/  IMAD.U32 R36, RZ, RZ, UR16 ;  /* 0x00000010ff247e24 */ /* 0x001fca000f8e00ff */
[----:B------:R-:W-:Y:S02]  /*0c90*/  LEA R12, R36, R41, 0x18 ;  /* 0x00000029240c7211 */ /* 0x000fe400078ec0ff */
[----:B------:R-:W-:-:S03]  /*0ca0*/  LEA R41, R14, R27, 0x2 ;  /* 0x0000001b0e297211 */ /* 0x000fc600078e10ff */
[C---:B------:R-:W-:Y:S02]  /*0cb0*/  IMAD R40, R25.reuse, 0x4, R12 ;  /* 0x0000000419287824 */ /* 0x040fe400078e020c */
[----:B------:R-:W-:-:S04]  /*0cc0*/  VIADD R25, R25, 0x1 ;  /* 0x0000000119197836 */ /* 0x000fc80000000000 */
[----:B------:R-:W0:Y:S04]  /*0cd0*/  LDS R40, [R40] ;  /* 0x0000000028287984 */ /* 0x000e280000000800 */
[----:B0-----:R0:W-:Y:S02]  /*0ce0*/  STS [R41], R40 ;  /* 0x0000002829007388 */ /* 0x0011e40000000800 */
.L_x_7:
[----:B------:R-:W-:Y:S05]  /*0cf0*/  BSYNC.RECONVERGENT B2 ;  /* 0x0000000000027941 */ /* 0x000fea0003800200 */
.L_x_5:
[----:B------:R-:W-:Y:S01]  /*0d00*/  ISETP.NE.AND P0, PT, R15, R32, PT ;  /* 0x000000200f00720c */ /* 0x000fe20003f05270 */
[C---:B------:R-:W-:Y:S01]  /*0d10*/  VIADD R38, R34.reuse, 0x1 ;  /* 0x0000000122267836 */ /* 0x040fe20000000000 */
[----:B------:R-:W-:Y:S01]  /*0d20*/  ISETP.NE.AND P1, PT, R25, R31, PT ;  /* 0x0000001f1900720c */ /* 0x000fe20003f25270 */
[----:B01----:R-:W-:Y:S01]  /*0d30*/  VIADD R40, R34, 0x2 ;  /* 0x0000000222287836 */ /* 0x003fe20000000000 */
[----:B------:R-:W-:Y:S01]  /*0d40*/  IADD3 R14, PT, PT, R14, 0x1, RZ ;  /* 0x000000010e0e7810 */ /* 0x000fe20007ffe0ff */
[----:B------:R-:W-:-:S10]  /*0d50*/  IMAD.MOV.U32 R34, RZ, RZ, R38 ;  /* 0x000000ffff227224 */ /* 0x000fd400078e0026 */
[----:B------:R-:W-:Y:S05]  /*0d60*/  @P0 BRA P1, `(.L_x_8) ;  /* 0xfffffffc00440947 */ /* 0x000fea000083ffff */
[----:B------:R-:W-:Y:S05]  /*0d70*/  BSYNC.RECONVERGENT B1 ;  /* 0x0000000000017941 */ /* 0x000fea0003800200 */
.L_x_4:
[----:B------:R-:W-:Y:S05]  /*0d80*/  @P0 BRA `(.L_x_9) ;  /* 0x0000000400500947 */ /* 0x000fea0003800000 */
[----:B------:R-:W-:Y:S01]  /*0d90*/  ISETP.GT.U32.AND P0, PT, R2, R39, PT ;  /* 0x000000270200720c */ /* 0x000fe20003f04070 */
[----:B------:R-:W-:-:S12]  /*0da0*/  BSSY.RECONVERGENT B1, `(.L_x_10) ;  /* 0x0000051000017945 */ /* 0x000fd80003800200 */
[----:B------:R-:W-:Y:S05]  /*0db0*/  @P0 BRA `(.L_x_11) ;  /* 0x00000004003c0947 */ /* 0x000fea0003800000 */
[C---:B------:R-:W-:Y:S01]  /*0dc0*/  LOP3.LUT R15, R35.reuse, 0x3, RZ, 0xc0, !PT ;  /* 0x00000003230f7812 */ /* 0x040fe200078ec0ff */
[----:B------:R-:W-:Y:S01]  /*0dd0*/  BSSY.RECONVERGENT B2, `(.L_x_12) ;  /* 0x0000017000027945 */ /* 0x000fe20003800200 */
[----:B------:R-:W-:Y:S02]  /*0de0*/  ISETP.GE.U32.AND P1, PT, R35, 0x3, PT ;  /* 0x000000032300780c */ /* 0x000fe40003f26070 */
[----:B------:R-:W-:Y:S02]  /*0df0*/  ISETP.NE.AND P0, PT, R15, 0x3, PT ;  /* 0x000000030f00780c */ /* 0x000fe40003f05270 */
[----:B------:R-:W-:-:S11]  /*0e00*/  MOV R25, R2 ;  /* 0x0000000200197202 */ /* 0x000fd60000000f00 */
[----:B------:R-:W-:Y:S05]  /*0e10*/  @!P0 BRA `(.L_x_13) ;  /* 0x0000000000488947 */ /* 0x000fea0003800000 */
[----:B------:R-:W0:Y:S01]  /*0e20*/  LDS R14, [R33+UR7] ;  /* 0x00000007210e7984 */ /* 0x000e220008000800 */
[----:B------:R-:W-:Y:S01]  /*0e30*/  ISETP.NE.AND P0, PT, R15, RZ, PT ;  /* 0x000000ff0f00720c */ /* 0x000fe20003f05270 */
[----:B------:R-:W-:Y:S02]  /*0e40*/  IMAD.MOV.U32 R25, RZ, RZ, R30 ;  /* 0x000000ffff197224 */ /* 0x000fe400078e001e */
[----:B0-----:R-:W-:Y:S04]  /*0e50*/  STS [R33+UR6], R14 ;  /* 0x0000000e21007988 */ /* 0x001fe80008000806 */
[----:B------:R-:W0:Y:S04]  /*0e60*/  LDS R24, [R33+UR8] ;  /* 0x0000000821187984 */ /* 0x000e280008000800 */
[----:B0-----:R0:W-:Y:S02]  /*0e70*/  STS [R33+UR5], R24 ;  /* 0x0000001821007988 */ /* 0x0011e40008000805 */
[----:B------:R-:W-:Y:S05]  /*0e80*/  @!P0 BRA `(.L_x_13) ;  /* 0x00000000002c8947 */ /* 0x000fea0003800000 */
[----:B------:R-:W1:Y:S01]  /*0e90*/  LDS R14, [R33+UR7+0x4] ;  /* 0x00000407210e7984 */ /* 0x000e620008000800 */
[----:B------:R-:W-:Y:S01]  /*0ea0*/  ISETP.NE.AND P0, PT, R15, 0x1, PT ;  /* 0x000000010f00780c */ /* 0x000fe20003f05270 */
[----:B------:R-:W-:-:S12]  /*0eb0*/  IMAD.MOV.U32 R25, RZ, RZ, R32 ;  /* 0x000000ffff197224 */ /* 0x000fd800078e0020 */
[----:B------:R-:W-:Y:S01]  /*0ec0*/  @P0 MOV R25, R28 ;  /* 0x0000001c00190202 */ /* 0x000fe20000000f00 */
[----:B-1----:R-:W-:Y:S04]  /*0ed0*/  STS [R33+UR6+0x4], R14 ;  /* 0x0000040e21007988 */ /* 0x002fe80008000806 */
[----:B0-----:R-:W0:Y:S04]  /*0ee0*/  LDS R24, [R33+UR8+0x4] ;  /* 0x0000040821187984 */ /* 0x001e280008000800 */
[----:B0-----:R-:W-:Y:S04]  /*0ef0*/  STS [R33+UR5+0x4], R24 ;  /* 0x0000041821007988 */ /* 0x001fe80008000805 */
[----:B------:R-:W0:Y:S04]  /*0f00*/  @P0 LDS R34, [R33+UR7+0x8] ;  /* 0x0000080721220984 */ /* 0x000e280008000800 */
[----:B0-----:R-:W-:Y:S04]  /*0f10*/  @P0 STS [R33+UR6+0x8], R34 ;  /* 0x0000082221000988 */ /* 0x001fe80008000806 */
[----:B------:R-:W0:Y:S04]  /*0f20*/  @P0 LDS R38, [R33+UR8+0x8] ;  /* 0x0000080821260984 */ /* 0x000e280008000800 */
[----:B0-----:R1:W-:Y:S02]  /*0f30*/  @P0 STS [R33+UR5+0x8], R38 ;  /* 0x0000082621000988 */ /* 0x0013e40008000805 */
.L_x_13:
[----:B------:R-:W-:Y:S05]  /*0f40*/  BSYNC.RECONVERGENT B2 ;  /* 0x0000000000027941 */ /* 0x000fea0003800200 */
.L_x_12:
[----:B------:R-:W-:Y:S05]  /*0f50*/  @!P1 BRA `(.L_x_11) ;  /* 0x0000000000d49947 */ /* 0x000fea0003800000 */
[----:B------:R-:W-:Y:S01]  /*0f60*/  MOV R15, 0x400 ;  /* 0x00000400000f7802 */ /* 0x000fe20000000f00 */
[----:B------:R-:W-:-:S03]  /*0f70*/  IMAD R40, R25, 0x4, R12 ;  /* 0x0000000419287824 */ /* 0x000fc600078e020c */
[C---:B------:R-:W-:Y:S01]  /*0f80*/  IADD3 R37, PT, PT, R15.reuse, 0x1018, RZ ;  /* 0x000010180f257810 */ /* 0x040fe20007ffe0ff */
[C---:B------:R-:W-:Y:S02]  /*0f90*/  VIADD R35, R15.reuse, 0x1e18 ;  /* 0x00001e180f237836 */ /* 0x040fe40000000000 */
[----:B------:R-:W-:Y:S01]  /*0fa0*/  VIADD R39, R15, 0x2018 ;  /* 0x000020180f277836 */ /* 0x000fe20000000000 */
[C---:B------:R-:W-:Y:S02]  /*0fb0*/  LEA R15, R36.reuse, R37, 0x18 ;  /* 0x00000025240f7211 */ /* 0x040fe400078ec0ff */
[C---:B------:R-:W-:Y:S02]  /*0fc0*/  LEA R14, R36.reuse, R35, 0x18 ;  /* 0x00000023240e7211 */ /* 0x040fe400078ec0ff */
[----:B0-----:R-:W-:Y:S01]  /*0fd0*/  LEA R24, R36, R39, 0x18 ;  /* 0x0000002724187211 */ /* 0x001fe200078ec0ff */
[C---:B-1----:R-:W-:Y:S02]  /*0fe0*/  IMAD R38, R25.reuse, 0x4, R15 ;  /* 0x0000000419267824 */ /* 0x042fe400078e020f */
[C---:B------:R-:W-:Y:S01]  /*0ff0*/  IMAD R34, R25.reuse, 0x4, R14 ;  /* 0x0000000419227824 */ /* 0x040fe200078e020e */
[C---:B------:R-:W-:Y:S01]  /*1000*/  LEA R37, R25.reuse, R24, 0x2 ;  /* 0x0000001819257211 */ /* 0x040fe200078e10ff */
[----:B------:R-:W-:-:S03]  /*1010*/  VIADD R25, R25, 0x4 ;  /* 0x0000000419197836 */ /* 0x000fc60000000000 */
[----:B------:R-:W0:Y:S02]  /*1020*/  LDS R35, [R34] ;  /* 0x0000000022237984 */ /* 0x000e240000000800 */
[----:B------:R-:W-:Y:S02]  /*1030*/  ISETP.NE.AND P0, PT, R25, R13, PT ;  /* 0x0000000d1900720c */ /* 0x000fe40003f05270 */
[----:B0-----:R-:W-:Y:S04]  /*1040*/  STS [R38], R35 ;  /* 0x0000002326007388 */ /* 0x001fe80000000800 */
[----:B------:R-:W0:Y:S04]  /*1050*/  LDS R39, [R37] ;  /* 0x0000000025277984 */ /* 0x000e280000000800 */
[----:B0-----:R-:W-:Y:S04]  /*1060*/  STS [R40], R39 ;  /* 0x0000002728007388 */ /* 0x001fe80000000800 */
[----:B------:R-:W0:Y:S04]  /*1070*/  LDS R41, [R34+0x4] ;  /* 0x0000040022297984 */ /* 0x000e280000000800 */
[----:B0-----:R-:W-:Y:S04]  /*1080*/  STS [R38+0x4], R41 ;  /* 0x0000042926007388 */ /* 0x001fe80000000800 */
        /* <DEDUP_REMOVED lines=9> */
[----:B0-----:R2:W-:Y:S01]  /*1120*/  STS [R40+0xc], R39 ;  /* 0x00000c2728007388 */ /* 0x0015e20000000800 */
[----:B------:R-:W-:Y:S05]  /*1130*/  @!P0 BRA `(.L_x_11) ;  /* 0x00000000005c8947 */ /* 0x000fea0003800000 */
.L_x_14:
[C---:B------:R-:W-:Y:S01]  /*1140*/  LEA R34, R25.reuse, R14, 0x2 ;  /* 0x0000000e19227211 */ /* 0x040fe200078e10ff */
[C---:B------:R-:W-:Y:S01]  /*1150*/  IMAD R38, R25.reuse, 0x4, R15 ;  /* 0x0000000419267824 */ /* 0x040fe200078e020f */
[C---:B--23--:R-:W-:Y:S01]  /*1160*/  LEA R40, R25.reuse, R12, 0x2 ;  /* 0x0000000c19287211 */ /* 0x04cfe200078e10ff */
[C---:B------:R-:W-:Y:S02]  /*1170*/  IMAD R37, R25.reuse, 0x4, R24 ;  /* 0x0000000419257824 */ /* 0x040fe400078e0218 */
[----:B------:R-:W0:Y:S01]  /*1180*/  LDS R35, [R34] ;  /* 0x0000000022237984 */ /* 0x000e220000000800 */
[----:B------:R-:W-:-:S05]  /*1190*/  VIADD R25, R25, 0x4 ;  /* 0x0000000419197836 */ /* 0x000fca0000000000 */
[----:B------:R-:W-:Y:S01]  /*11a0*/  ISETP.NE.AND P0, PT, R25, R13, PT ;  /* 0x0000000d1900720c */ /* 0x000fe20003f05270 */
        /* <DEDUP_REMOVED lines=15> */
[----:B------:R-:W-:Y:S05]  /*12a0*/  @P0 BRA `(.L_x_14) ;  /* 0xfffffffc00a40947 */ /* 0x000fea000383ffff */
.L_x_11:
[----:B------:R-:W-:Y:S05]  /*12b0*/  BSYNC.RECONVERGENT B1 ;  /* 0x0000000000017941 */ /* 0x000fea0003800200 */
.L_x_10:
[----:B------:R-:W-:Y:S05]  /*12c0*/  BRA `(.L_x_3) ;  /* 0x0000000c00ec7947 */ /* 0x000fea0003800000 */
.L_x_9:
[----:B------:R-:W-:Y:S01]  /*12d0*/  ISETP.GE.AND P0, PT, R30, R15, PT ;  /* 0x0000000f1e00720c */ /* 0x000fe20003f06270 */
[----:B------:R-:W-:-:S12]  /*12e0*/  BSSY.RECONVERGENT B1, `(.L_x_15) ;  /* 0x0000036000017945 */ /* 0x000fd80003800200 */
[----:B------:R-:W-:Y:S05]  /*12f0*/  @!P0 BRA `(.L_x_16) ;  /* 0x0000000000d08947 */ /* 0x000fea0003800000 */
[----:B------:R-:W-:Y:S01]  /*1300*/  IADD3 R14, PT, PT, -R15, 0x2, RZ ;  /* 0x000000020f0e7810 */ /* 0x000fe20007ffe1ff */
[----:B------:R-:W-:Y:S01]  /*1310*/  IMAD.IADD R24, R30, 0x1, -R15 ;  /* 0x000000011e187824 */ /* 0x000fe200078e0a0f */
[----:B------:R-:W-:Y:S01]  /*1320*/  BSSY.RECONVERGENT B2, `(.L_x_17) ;  /* 0x0000017000027945 */ /* 0x000fe20003800200 */
[----:B------:R-:W-:Y:S02]  /*1330*/  MOV R25, R30 ;  /* 0x0000001e00197202 */ /* 0x000fe40000000f00 */
[----:B------:R-:W-:Y:S02]  /*1340*/  LOP3.LUT P0, R34, R14, 0x3, RZ, 0xc0, !PT ;  /* 0x000000030e227812 */ /* 0x000fe4000780c0ff */
[----:B------:R-:W-:-:S11]  /*1350*/  ISETP.GE.U32.AND P1, PT, R24, 0x3, PT ;  /* 0x000000031800780c */ /* 0x000fd60003f26070 */
[----:B------:R-:W-:Y:S05]  /*1360*/  @!P0 BRA `(.L_x_18) ;  /* 0x0000000000488947 */ /* 0x000fea0003800000 */
[----:B------:R-:W0:Y:S01]  /*1370*/  LDS R14, [R33+UR6+0x4] ;  /* 0x00000406210e7984 */ /* 0x000e220008000800 */
[----:B------:R-:W-:Y:S01]  /*1380*/  ISETP.NE.AND P0, PT, R34, 0x1, PT ;  /* 0x000000012200780c */ /* 0x000fe20003f05270 */
[----:B------:R-:W-:Y:S02]  /*1390*/  IMAD.MOV.U32 R25, RZ, RZ, R2 ;  /* 0x000000ffff197224 */ /* 0x000fe400078e0002 */
[----:B0-----:R-:W-:Y:S04]  /*13a0*/  STS [R33+UR6+0xc], R14 ;  /* 0x00000c0e21007988 */ /* 0x001fe80008000806 */
[----:B------:R-:W0:Y:S04]  /*13b0*/  LDS R24, [R33+UR5+0x4] ;  /* 0x0000040521187984 */ /* 0x000e280008000800 */
[----:B0-----:R0:W-:Y:S02]  /*13c0*/  STS [R33+UR5+0xc], R24 ;  /* 0x00000c1821007988 */ /* 0x0011e40008000805 */
[----:B------:R-:W-:Y:S05]  /*13d0*/  @!P0 BRA `(.L_x_18) ;  /* 0x00000000002c8947 */ /* 0x000fea0003800000 */
[----:B------:R-:W1:Y:S01]  /*13e0*/  LDS R14, [R33+UR6] ;  /* 0x00000006210e7984 */ /* 0x000e620008000800 */
[----:B------:R-:W-:Y:S01]  /*13f0*/  ISETP.NE.AND P0, PT, R34, 0x2, PT ;  /* 0x000000022200780c */ /* 0x000fe20003f05270 */
[----:B------:R-:W-:-:S12]  /*1400*/  VIADD R25, R2, 0xffffffff ;  /* 0xffffffff02197836 */ /* 0x000fd80000000000 */
[----:B------:R-:W-:Y:S01]  /*1410*/  @P0 MOV R25, R8 ;  /* 0x0000000800190202 */ /* 0x000fe20000000f00 */
[----:B-1----:R-:W-:Y:S04]  /*1420*/  STS [R33+UR6+0x8], R14 ;  /* 0x0000080e21007988 */ /* 0x002fe80008000806 */
[----:B0-----:R-:W0:Y:S04]  /*1430*/  LDS R24, [R33+UR5] ;  /* 0x0000000521187984 */ /* 0x001e280008000800 */
[----:B0-----:R-:W-:Y:S04]  /*1440*/  STS [R33+UR5+0x8], R24 ;  /* 0x0000081821007988 */ /* 0x001fe80008000805 */
[----:B------:R-:W0:Y:S04]  /*1450*/  @P0 LDS R34, [R33+UR6+-0x4] ;  /* 0xfffffc0621220984 */ /* 0x000e280008000800 */
[----:B0-----:R-:W-:Y:S04]  /*1460*/  @P0 STS [R33+UR6+0x4], R34 ;  /* 0x0000042221000988 */ /* 0x001fe80008000806 */
[----:B------:R-:W0:Y:S04]  /*1470*/  @P0 LDS R38, [R33+UR5+-0x4] ;  /* 0xfffffc0521260984 */ /* 0x000e280008000800 */
[----:B0-----:R1:W-:Y:S02]  /*1480*/  @P0 STS [R33+UR5+0x4], R38 ;  /* 0x0000042621000988 */ /* 0x0013e40008000805 */
.L_x_18:
[----:B------:R-:W-:Y:S05]  /*1490*/  BSYNC.RECONVERGENT B2 ;  /* 0x0000000000027941 */ /* 0x000fea0003800200 */
.L_x_17:
[----:B------:R-:W-:Y:S05]  /*14a0*/  @!P1 BRA `(.L_x_16) ;  /* 0x0000000000649947 */ /* 0x000fea0003800000 */
[----:B------:R-:W-:-:S05]  /*14b0*/  MOV R14, 0x400 ;  /* 0x00000400000e7802 */ /* 0x000fca0000000f00 */
[----:B------:R-:W-:-:S05]  /*14c0*/  VIADD R37, R14, 0x1018 ;  /* 0x000010180e257836 */ /* 0x000fca0000000000 */
[----:B------:R-:W-:-:S07]  /*14d0*/  LEA R14, R36, R37, 0x18 ;  /* 0x00000025240e7211 */ /* 0x000fce00078ec0ff */
.L_x_19:
[C---:B0-----:R-:W-:Y:S01]  /*14e0*/  IMAD R24, R25.reuse, 0x4, R14 ;  /* 0x0000000419187824 */ /* 0x041fe200078e020e */
[C---:B--2---:R-:W-:Y:S01]  /*14f0*/  LEA R34, R25.reuse, R12, 0x2 ;  /* 0x0000000c19227211 */ /* 0x044fe200078e10ff */
[C---:B------:R-:W-:Y:S02]  /*1500*/  VIADD R42, R25.reuse, 0xfffffffd ;  /* 0xfffffffd192a7836 */ /* 0x040fe40000000000 */
[----:B------:R-:W-:Y:S01]  /*1510*/  VIADD R25, R25, 0xfffffffc ;  /* 0xfffffffc19197836 */ /* 0x000fe20000000000 */
[----:B------:R-:W0:Y:S02]  /*1520*/  LDS R37, [R24] ;  /* 0x0000000018257984 */ /* 0x000e240000000800 */
[----:B------:R-:W-:Y:S02]  /*1530*/  ISETP.GT.AND P0, PT, R42, R15, PT ;  /* 0x0000000f2a00720c */ /* 0x000fe40003f04270 */
[----:B0-----:R-:W-:Y:S04]  /*1540*/  STS [R24+0x8], R37 ;  /* 0x0000082518007388 */ /* 0x001fe80000000800 */
[----:B------:R-:W0:Y:S04]  /*1550*/  LDS R41, [R34] ;  /* 0x0000000022297984 */ /* 0x000e280000000800 */
[----:B0-----:R-:W-:Y:S04]  /*1560*/  STS [R34+0x8], R41 ;  /* 0x0000082922007388 */ /* 0x001fe80000000800 */
[----:B------:R-:W0:Y:S04]  /*1570*/  LDS R43, [R24+-0x4] ;  /* 0xfffffc00182b7984 */ /* 0x000e280000000800 */
[----:B0-----:R-:W-:Y:S04]  /*1580*/  STS [R24+0x4], R43 ;  /* 0x0000042b18007388 */ /* 0x001fe80000000800 */
[----:B------:R-:W0:Y:S04]  /*1590*/  LDS R45, [R34+-0x4] ;  /* 0xfffffc00222d7984 */ /* 0x000e280000000800 */
[----:B0-----:R-:W-:Y:S04]  /*15a0*/  STS [R34+0x4], R45 ;  /* 0x0000042d22007388 */ /* 0x001fe80000000800 */
[----:B-1----:R-:W0:Y:S04]  /*15b0*/  LDS R38, [R24+-0x8] ;  /* 0xfffff80018267984 */ /* 0x002e280000000800 */
[----:B0-----:R-:W-:Y:S04]  /*15c0*/  STS [R24], R38 ;  /* 0x0000002618007388 */ /* 0x001fe80000000800 */
[----:B------:R-:W0:Y:S04]  /*15d0*/  LDS R40, [R34+-0x8] ;  /* 0xfffff80022287984 */ /* 0x000e280000000800 */
[----:B0-----:R-:W-:Y:S04]  /*15e0*/  STS [R34], R40 ;  /* 0x0000002822007388 */ /* 0x001fe80000000800 */
[----:B------:R-:W0:Y:S04]  /*15f0*/  LDS R37, [R24+-0xc] ;  /* 0xfffff40018257984 */ /* 0x000e280000000800 */
[----:B0-----:R-:W-:Y:S04]  /*1600*/  STS [R24+-0x4], R37 ;  /* 0xfffffc2518007388 */ /* 0x001fe80000000800 */
[----:B------:R-:W0:Y:S04]  /*1610*/  LDS R41, [R34+-0xc] ;  /* 0xfffff40022297984 */ /* 0x000e280000000800 */
[----:B0-----:R2:W-:Y:S01]  /*1620*/  STS [R34+-0x4], R41 ;  /* 0xfffffc2922007388 */ /* 0x0015e20000000800 */
[----:B------:R-:W-:Y:S05]  /*1630*/  @P0 BRA `(.L_x_19) ;  /* 0xfffffffc00a80947 */ /* 0x000fea000383ffff */
.L_x_16:
[----:B------:R-:W-:Y:S05]  /*1640*/  BSYNC.RECONVERGENT B1 ;  /* 0x0000000000017941 */ /* 0x000fea0003800200 */
.L_x_15:
[----:B------:R-:W-:-:S13]  /*1650*/  ISETP.GT.U32.AND P0, PT, R2, R39, PT ;  /* 0x000000270200720c */ /* 0x000fda0003f04070 */
[----:B------:R-:W-:Y:S05]  /*1660*/  @P0 BRA `(.L_x_3) ;  /* 0x0000000c00040947 */ /* 0x000fea0003800000 */
[C---:B------:R-:W-:Y:S01]  /*1670*/  LOP3.LUT R15, R35.reuse, 0x3, RZ, 0xc0, !PT ;  /* 0x00000003230f7812 */ /* 0x040fe200078ec0ff */
[----:B------:R-:W-:Y:S01]  /*1680*/  BSSY.RECONVERGENT B1, `(.L_x_20) ;  /* 0x0000017000017945 */ /* 0x000fe20003800200 */
[----:B------:R-:W-:Y:S02]  /*1690*/  ISETP.GE.U32.AND P1, PT, R35, 0x3, PT ;  /* 0x000000032300780c */ /* 0x000fe40003f26070 */
[----:B------:R-:W-:Y:S02]  /*16a0*/  ISETP.NE.AND P0, PT, R15, 0x3, PT ;  /* 0x000000030f00780c */ /* 0x000fe40003f05270 */
[----:B------:R-:W-:-:S11]  /*16b0*/  MOV R14, R2 ;  /* 0x00000002000e7202 */ /* 0x000fd60000000f00 */
[----:B------:R-:W-:Y:S05]  /*16c0*/  @!P0 BRA `(.L_x_21) ;  /* 0x0000000000488947 */ /* 0x000fea0003800000 */
[----:B0-----:R-:W0:Y:S01]  /*16d0*/  LDS R24, [R33+UR7] ;  /* 0x0000000721187984 */ /* 0x001e220008000800 */
[----:B------:R-:W-:Y:S01]  /*16e0*/  ISETP.NE.AND P0, PT, R15, RZ, PT ;  /* 0x000000ff0f00720c */ /* 0x000fe20003f05270 */
[----:B------:R-:W-:Y:S02]  /*16f0*/  IMAD.MOV.U32 R14, RZ, RZ, R30 ;  /* 0x000000ffff0e7224 */ /* 0x000fe400078e001e */
[----:B0-----:R-:W-:Y:S04]  /*1700*/  STS [R33+UR6], R24 ;  /* 0x0000001821007988 */ /* 0x001fe80008000806 */
[----:B--2---:R-:W0:Y:S04]  /*1710*/  LDS R34, [R33+UR8] ;  /* 0x0000000821227984 */ /* 0x004e280008000800 */
[----:B0-----:R3:W-:Y:S02]  /*1720*/  STS [R33+UR5], R34 ;  /* 0x0000002221007988 */ /* 0x0017e40008000805 */
[----:B------:R-:W-:Y:S05]  /*1730*/  @!P0 BRA `(.L_x_21) ;  /* 0x00000000002c8947 */ /* 0x000fea0003800000 */
[----:B------:R-:W0:Y:S01]  /*1740*/  LDS R24, [R33+UR7+0x4] ;  /* 0x0000040721187984 */ /* 0x000e220008000800 */
[----:B------:R-:W-:Y:S01]  /*1750*/  ISETP.NE.AND P0, PT, R15, 0x1, PT ;  /* 0x000000010f00780c */ /* 0x000fe20003f05270 */
[----:B------:R-:W-:-:S12]  /*1760*/  IMAD.MOV.U32 R14, RZ, RZ, R32 ;  /* 0x000000ffff0e7224 */ /* 0x000fd800078e0020 */
[----:B------:R-:W-:Y:S01]  /*1770*/  @P0 MOV R14, R28 ;  /* 0x0000001c000e0202 */ /* 0x000fe20000000f00 */
[----:B0-----:R-:W-:Y:S04]  /*1780*/  STS [R33+UR6+0x4], R24 ;  /* 0x0000041821007988 */ /* 0x001fe80008000806 */
[----:B---3--:R-:W0:Y:S04]  /*1790*/  LDS R34, [R33+UR8+0x4] ;  /* 0x0000040821227984 */ /* 0x008e280008000800 */
[----:B0-----:R-:W-:Y:S04]  /*17a0*/  STS [R33+UR5+0x4], R34 ;  /* 0x0000042221007988 */ /* 0x001fe80008000805 */
[----:B-1----:R-:W0:Y:S04]  /*17b0*/  @P0 LDS R38, [R33+UR7+0x8] ;  /* 0x0000080721260984 */ /* 0x002e280008000800 */
[----:B0-----:R-:W-:Y:S04]  /*17c0*/  @P0 STS [R33+UR6+0x8], R38 ;  /* 0x0000082621000988 */ /* 0x001fe80008000806 */
[----:B------:R-:W0:Y:S04]  /*17d0*/  @P0 LDS R40, [R33+UR8+0x8] ;  /* 0x0000080821280984 */ /* 0x000e280008000800 */
[----:B0-----:R4:W-:Y:S02]  /*17e0*/  @P0 STS [R33+UR5+0x8], R40 ;  /* 0x0000082821000988 */ /* 0x0019e40008000805 */
.L_x_21:
[----:B------:R-:W-:Y:S05]  /*17f0*/  BSYNC.RECONVERGENT B1 ;  /* 0x0000000000017941 */ /* 0x000fea0003800200 */
.L_x_20:
[----:B------:R-:W-:Y:S05]  /*1800*/  @!P1 BRA `(.L_x_3) ;  /* 0x00000008009c9947 */ /* 0x000fea0003800000 */
[----:B------:R-:W-:Y:S01]  /*1810*/  MOV R15, 0x400 ;  /* 0x00000400000f7802 */ /* 0x000fe20000000f00 */
[C---:B------:R-:W-:Y:S01]  /*1820*/  IMAD.IADD R13, R14.reuse, 0x1, -R13 ;  /* 0x000000010e0d7824 */ /* 0x040fe200078e0a0d */
[----:B------:R-:W-:Y:S01]  /*1830*/  BSSY.RELIABLE B1, `(.L_x_22) ;  /* 0x000008d000017945 */ /* 0x000fe20003800100 */
[----:B------:R-:W-:Y:S01]  /*1840*/  IMAD R12, R14, 0x4, R12 ;  /* 0x000000040e0c7824 */ /* 0x000fe200078e020c */
[C---:B------:R-:W-:Y:S01]  /*1850*/  IADD3 R35, PT, PT, R15.reuse, 0x1018, RZ ;  /* 0x000010180f237810 */ /* 0x040fe20007ffe0ff */
[----:B------:R-:W-:Y:S01]  /*1860*/  VIADD R25, R15, 0x1e18 ;  /* 0x00001e180f197836 */ /* 0x000fe20000000000 */
[----:B------:R-:W-:Y:S01]  /*1870*/  ISETP.GE.AND P0, PT, R13, RZ, PT ;  /* 0x000000ff0d00720c */ /* 0x000fe20003f06270 */
[----:B------:R-:W-:Y:S01]  /*1880*/  VIADD R37, R15, 0x2018 ;  /* 0x000020180f257836 */ /* 0x000fe20000000000 */
[C---:B------:R-:W-:Y:S02]  /*1890*/  LEA R35, R36.reuse, R35, 0x18 ;  /* 0x0000002324237211 */ /* 0x040fe400078ec0ff */
[----:B------:R-:W-:-:S02]  /*18a0*/  LEA R15, R36, R25, 0x18 ;  /* 0x00000019240f7211 */ /* 0x000fc400078ec0ff */
[----:B------:R-:W-:Y:S01]  /*18b0*/  LEA R25, R36, R37, 0x18 ;  /* 0x0000002524197211 */ /* 0x000fe200078ec0ff */
[C---:B0-----:R-:W-:Y:S01]  /*18c0*/  IMAD R24, R14.reuse, 0x4, R35 ;  /* 0x000000040e187824 */ /* 0x041fe200078e0223 */
[----:B------:R-:W-:Y:S02]  /*18d0*/  LEA R15, R14, R15, 0x2 ;  /* 0x0000000f0e0f7211 */ /* 0x000fe400078e10ff */
[----:B------:R-:W-:Y:S01]  /*18e0*/  IADD3 R12, PT, PT, R12, 0x8, RZ ;  /* 0x000000080c0c7810 */ /* 0x000fe20007ffe0ff */
[----:B------:R-:W-:Y:S02]  /*18f0*/  IMAD R25, R14, 0x4, R25 ;  /* 0x000000040e197824 */ /* 0x000fe400078e0219 */
[----:B------:R-:W-:Y:S02]  /*1900*/  VIADD R14, R15, 0x8 ;  /* 0x000000080f0e7836 */ /* 0x000fe40000000000 */
[----:B------:R-:W-:Y:S01]  /*1910*/  VIADD R15, R24, 0x8 ;  /* 0x00000008180f7836 */ /* 0x000fe20000000000 */
[----:B------:R-:W-:Y:S01]  /*1920*/  IADD3 R24, PT, PT, R25, 0x8, RZ ;  /* 0x0000000819187810 */ /* 0x000fe20007ffe0ff */
[----:B------:R-:W-:Y:S06]  /*1930*/  @P0 BRA `(.L_x_23) ;  /* 0x0000000400f00947 */ /* 0x000fec0003800000 */
[----:B------:R-:W-:Y:S01]  /*1940*/  IMAD.MOV R25, RZ, RZ, -R13 ;  /* 0x000000ffff197224 */ /* 0x000fe200078e0a0d */
[----:B------:R-:W-:Y:S01]  /*1950*/  BSSY.RECONVERGENT B2, `(.L_x_24) ;  /* 0x000004c000027945 */ /* 0x000fe20003800200 */
[----:B------:R-:W-:-:S03]  /*1960*/  PLOP3.LUT P0, PT, PT, PT, PT, 0x80, 0x8 ;  /* 0x000000000008781c */ /* 0x000fc60003f0f070 */
[----:B------:R-:W-:-:S13]  /*1970*/  ISETP.GT.AND P1, PT, R25, 0xc, PT ;  /* 0x0000000c1900780c */ /* 0x000fda0003f24270 */
[----:B------:R-:W-:Y:S05]  /*1980*/  @!P1 BRA `(.L_x_25) ;  /* 0x0000000400209947 */ /* 0x000fea0003800000 */
[----:B------:R-:W-:-:S13]  /*1990*/  PLOP3.LUT P0, PT, PT, PT, PT, 0x8, 0x80 ;  /* 0x000000000080781c */ /* 0x000fda0003f0e170 */
.L_x_26:
[----:B--23--:R-:W0:Y:S01]  /*19a0*/  LDS R34, [R14+-0x8] ;  /* 0xfffff8000e227984 */ /* 0x00ce220000000800 */
[----:B------:R-:W-:-:S05]  /*19b0*/  VIADD R13, R13, 0x10 ;  /* 0x000000100d0d7836 */ /* 0x000fca0000000000 */
[----:B------:R-:W-:Y:S01]  /*19c0*/  ISETP.GE.AND P1, PT, R13, -0xc, PT ;  /* 0xfffffff40d00780c */ /* 0x000fe20003f26270 */
[----:B0-----:R-:W-:Y:S04]  /*19d0*/  STS [R15+-0x8], R34 ;  /* 0xfffff8220f007388 */ /* 0x001fe80000000800 */
[----:B------:R-:W0:Y:S04]  /*19e0*/  LDS R25, [R24+-0x8] ;  /* 0xfffff80018197984 */ /* 0x000e280000000800 */
[----:B0-----:R-:W-:Y:S04]  /*19f0*/  STS [R12+-0x8], R25 ;  /* 0xfffff8190c007388 */ /* 0x001fe80000000800 */
[----:B-1----:R-:W0:Y:S04]  /*1a00*/  LDS R38, [R14+-0x4] ;  /* 0xfffffc000e267984 */ /* 0x002e280000000800 */
[----:B0-----:R-:W-:Y:S04]  /*1a10*/  STS [R15+-0x4], R38 ;  /* 0xfffffc260f007388 */ /* 0x001fe80000000800 */
[----:B------:R-:W0:Y:S04]  /*1a20*/  LDS R35, [R24+-0x4] ;  /* 0xfffffc0018237984 */ /* 0x000e280000000800 */
[----:B0-----:R-:W-:Y:S04]  /*1a30*/  STS [R12+-0x4], R35 ;  /* 0xfffffc230c007388 */ /* 0x001fe80000000800 */
[----:B----4-:R-:W0:Y:S04]  /*1a40*/  LDS R40, [R14] ;  /* 0x000000000e287984 */ /* 0x010e280000000800 */
        /* <DEDUP_REMOVED lines=51> */
[----:B------:R0:W1:Y:S02]  /*1d80*/  LDS R34, [R14+0x34] ;  /* 0x000034000e227984 */ /* 0x0000640000000800 */
[----:B0-----:R-:W-:-:S02]  /*1d90*/  IADD3 R14, PT, PT, R14, 0x40, RZ ;  /* 0x000000400e0e7810 */ /* 0x001fc40007ffe0ff */
[----:B-1----:R0:W-:Y:S04]  /*1da0*/  STS [R15+0x34], R34 ;  /* 0x000034220f007388 */ /* 0x0021e80000000800 */
[----:B------:R1:W2:Y:S01]  /*1db0*/  LDS R25, [R24+0x34] ;  /* 0x0000340018197984 */ /* 0x0002a20000000800 */
[----:B0-----:R-:W-:Y:S02]  /*1dc0*/  VIADD R15, R15, 0x40 ;  /* 0x000000400f0f7836 */ /* 0x001fe40000000000 */
[----:B-1----:R-:W-:Y:S01]  /*1dd0*/  VIADD R24, R24, 0x40 ;  /* 0x0000004018187836 */ /* 0x002fe20000000000 */
[----:B--2---:R0:W-:Y:S02]  /*1de0*/  STS [R12+0x34], R25 ;  /* 0x000034190c007388 */ /* 0x0041e40000000800 */
[----:B0-----:R-:W-:Y:S01]  /*1df0*/  IADD3 R12, PT, PT, R12, 0x40, RZ ;  /* 0x000000400c0c7810 */ /* 0x001fe20007ffe0ff */
[----:B------:R-:W-:Y:S06]  /*1e00*/  @!P1 BRA `(.L_x_26) ;  /* 0xfffffff800e49947 */ /* 0x000fec000383ffff */
.L_x_25:
[----:B------:R-:W-:Y:S05]  /*1e10*/  BSYNC.RECONVERGENT B2 ;  /* 0x0000000000027941 */ /* 0x000fea0003800200 */
.L_x_24:
[----:B------:R-:W-:Y:S01]  /*1e20*/  IMAD.MOV R25, RZ, RZ, -R13 ;  /* 0x000000ffff197224 */ /* 0x000fe200078e0a0d */
[----:B------:R-:W-:Y:S04]  /*1e30*/  BSSY.RECONVERGENT B2, `(.L_x_27) ;  /* 0x0000029000027945 */ /* 0x000fe80003800200 */
[----:B------:R-:W-:-:S13]  /*1e40*/  ISETP.GT.AND P1, PT, R25, 0x4, PT ;  /* 0x000000041900780c */ /* 0x000fda0003f24270 */
[----:B------:R-:W-:Y:S05]  /*1e50*/  @!P1 BRA `(.L_x_28) ;  /* 0x0000000000989947 */ /* 0x000fea0003800000 */
[----:B--23--:R-:W0:Y:S01]  /*1e60*/  LDS R34, [R14+-0x8] ;  /* 0xfffff8000e227984 */ /* 0x00ce220000000800 */
[----:B------:R-:W-:Y:S01]  /*1e70*/  PLOP3.LUT P0, PT, PT, PT, PT, 0x8, 0x80 ;  /* 0x000000000080781c */ /* 0x000fe20003f0e170 */
[----:B------:R-:W-:Y:S02]  /*1e80*/  VIADD R13, R13, 0x8 ;  /* 0x000000080d0d7836 */ /* 0x000fe40000000000 */
        /* <DEDUP_REMOVED lines=34> */
[----:B0-----:R-:W-:-:S07]  /*20b0*/  IADD3 R12, PT, PT, R12, 0x20, RZ ;  /* 0x000000200c0c7810 */ /* 0x001fce0007ffe0ff */
.L_x_28:
[----:B------:R-:W-:Y:S05]  /*20c0*/  BSYNC.RECONVERGENT B2 ;  /* 0x0000000000027941 */ /* 0x000fea0003800200 */
.L_x_27:
[----:B------:R-:W-:-:S13]  /*20d0*/  ISETP.NE.OR P0, PT, R13, RZ, P0 ;  /* 0x000000ff0d00720c */ /* 0x000fda0000705670 */
[----:B------:R-:W-:Y:S05]  /*20e0*/  @!P0 BREAK.RELIABLE B1 ;  /* 0x0000000000018942 */ /* 0x000fea0003800100 */
[----:B------:R-:W-:Y:S05]  /*20f0*/  @!P0 BRA `(.L_x_3) ;  /* 0x0000000000608947 */ /* 0x000fea0003800000 */
.L_x_23:
[----:B------:R-:W-:Y:S05]  /*2100*/  BSYNC.RELIABLE B1 ;  /* 0x0000000000017941 */ /* 0x000fea0003800100 */
.L_x_22:
[----:B--23--:R-:W0:Y:S01]  /*2110*/  LDS R34, [R14+-0x8] ;  /* 0xfffff8000e227984 */ /* 0x00ce220000000800 */
[----:B------:R-:W-:-:S05]  /*2120*/  VIADD R13, R13, 0x4 ;  /* 0x000000040d0d7836 */ /* 0x000fca0000000000 */
[----:B------:R-:W-:Y:S01]  /*2130*/  ISETP.NE.AND P0, PT, R13, RZ, PT ;  /* 0x000000ff0d00720c */ /* 0x000fe20003f05270 */
        /* <DEDUP_REMOVED lines=11> */
[----:B------:R0:W1:Y:S02]  /*21f0*/  LDS R34, [R14+0x4] ;  /* 0x000004000e227984 */ /* 0x0000640000000800 */
[----:B0-----:R-:W-:-:S02]  /*2200*/  VIADD R14, R14, 0x10 ;  /* 0x000000100e0e7836 */ /* 0x001fc40000000000 */
[----:B-1----:R0:W-:Y:S04]  /*2210*/  STS [R15+0x4], R34 ;  /* 0x000004220f007388 */ /* 0x0021e80000000800 */
[----:B------:R1:W2:Y:S01]  /*2220*/  LDS R25, [R24+0x4] ;  /* 0x0000040018197984 */ /* 0x0002a20000000800 */
[----:B0-----:R-:W-:Y:S01]  /*2230*/  IADD3 R15, PT, PT, R15, 0x10, RZ ;  /* 0x000000100f0f7810 */ /* 0x001fe20007ffe0ff */
[----:B-1----:R-:W-:Y:S02]  /*2240*/  VIADD R24, R24, 0x10 ;  /* 0x0000001018187836 */ /* 0x002fe40000000000 */
[----:B--2---:R0:W-:Y:S02]  /*2250*/  STS [R12+0x4], R25 ;  /* 0x000004190c007388 */ /* 0x0041e40000000800 */
[----:B0-----:R-:W-:Y:S01]  /*2260*/  VIADD R12, R12, 0x10 ;  /* 0x000000100c0c7836 */ /* 0x001fe20000000000 */
[----:B------:R-:W-:Y:S06]  /*2270*/  @P0 BRA `(.L_x_22) ;  /* 0xfffffffc00a40947 */ /* 0x000fec000383ffff */
.L_x_3:
[----:B------:R-:W-:Y:S05]  /*2280*/  BSYNC.RECONVERGENT B0 ;  /* 0x0000000000007941 */ /* 0x000fea0003800200 */
.L_x_2:
[----:B------:R-:W-:Y:S05]  /*2290*/  WARPSYNC.ALL ;  /* 0x0000000000007948 */ /* 0x000fea0003800000 */
[----:B------:R-:W-:Y:S01]  /*22a0*/  BAR.SYNC.DEFER_BLOCKING 0x0 ;  /* 0x0000000000007b1d */ /* 0x000fe20000010000 */
[----:B------:R-:W-:-:S05]  /*22b0*/  LOP3.LUT P0, RZ, R2, 0x7, RZ, 0xc0, !PT ;  /* 0x0000000702ff7812 */ /* 0x000fca000780c0ff */
[----:B------:R-:W-:Y:S08]  /*22c0*/  BSSY.RECONVERGENT B0, `(.L_x_29) ;  /* 0x0000103000007945 */ /* 0x000ff00003800200 */
[----:B------:R-:W-:Y:S05]  /*22d0*/  @P0 BRA `(.L_x_30) ;  /* 0x0000001000040947 */ /* 0x000fea0003800000 */
[----:B------:R-:W-:Y:S01]  /*22e0*/  UMOV UR15, 0x400 ;  /* 0x00000400000f7882 */ /* 0x000fe20000000000 */
[----:B------:R-:W-:Y:S01]  /*22f0*/  BSSY.RECONVERGENT B1, `(.L_x_31) ;  /* 0x0000038000017945 */ /* 0x000fe20003800200 */
[----:B--2---:R-:W-:Y:S01]  /*2300*/  MOV R41, UR15 ;  /* 0x0000000f00297c02 */ /* 0x004fe20008000f00 */
[----:B0-----:R-:W-:Y:S01]  /*2310*/  IMAD.MOV.U32 R14, RZ, RZ, RZ ;  /* 0x000000ffff0e7224 */ /* 0x001fe200078e00ff */
[----:B---3--:R-:W-:Y:S01]  /*2320*/  MOV R39, R30 ;  /* 0x0000001e00277202 */ /* 0x008fe20000000f00 */
[----:B------:R-:W-:Y:S01]  /*2330*/  IMAD.MOV.U32 R25, RZ, RZ, R2 ;  /* 0x000000ffff197224 */ /* 0x000fe200078e0002 */
[----:B------:R-:W-:Y:S01]  /*2340*/  MOV R15, R2 ;  /* 0x00000002000f7202 */ /* 0x000fe20000000f00 */
[----:B------:R-:W-:Y:S02]  /*2350*/  VIADD R13, R41, 0x1018 ;  /* 0x00001018290d7836 */ /* 0x000fe40000000000 */
[----:B------:R-:W-:-:S03]  /*2360*/  IMAD.MOV.U32 R35, RZ, RZ, R31 ;  /* 0x000000ffff237224 */ /* 0x000fc600078e001f */
[----:B------:R-:W-:-:S07]  /*2370*/  LEA R24, R36, R13, 0x18 ;  /* 0x0000000d24187211 */ /* 0x000fce00078ec0ff */
.L_x_35:
[--C-:B-1----:R-:W-:Y:S01]  /*2380*/  IMAD R38, R15, 0x4, R24.reuse ;  /* 0x000000040f267824 */ /* 0x102fe200078e0218 */
[----:B------:R-:W-:Y:S01]  /*2390*/  BSSY.RECONVERGENT B2, `(.L_x_32) ;  /* 0x0000026000027945 */ /* 0x000fe20003800200 */
[----:B------:R-:W-:Y:S01]  /*23a0*/  IMAD R12, R35, 0x4, R24 ;  /* 0x00000004230c7824 */ /* 0x000fe200078e0218 */
[----:B------:R-:W-:Y:S01]  /*23b0*/  MOV R13, R39 ;  /* 0x00000027000d7202 */ /* 0x000fe20000000f00 */
[----:B------:R-:W-:Y:S02]  /*23c0*/  IMAD.MOV.U32 R34, RZ, RZ, R14 ;  /* 0x000000ffff227224 */ /* 0x000fe400078e000e */
[----:B------:R-:W-:Y:S01]  /*23d0*/  LDS R38, [R38] ;  /* 0x0000000026267984 */ /* 0x000fe20000000800 */
[----:B------:R-:W-:-:S03]  /*23e0*/  IMAD.MOV.U32 R37, RZ, RZ, R25 ;  /* 0x000000ffff257224 */ /* 0x000fc600078e0019 */
[----:B------:R-:W0:Y:S02]  /*23f0*/  LDS R43, [R12] ;  /* 0x000000000c2b7984 */ /* 0x000e240000000800 */
[----:B0-----:R-:W-:-:S13]  /*2400*/  FSETP.GEU.AND P0, PT, |R38|, |R43|, PT ;  /* 0x4000002b2600720b */ /* 0x001fda0003f0e200 */
[----:B------:R-:W-:Y:S05]  /*2410*/  @P0 BRA `(.L_x_33) ;  /* 0x0000000000400947 */ /* 0x000fea0003800000 */
[----:B------:R-:W0:Y:S01]  /*2420*/  S2UR UR15, SR_CgaCtaId ;  /* 0x00000000000f79c3 */ /* 0x000e220000008800 */
[C---:B------:R-:W-:Y:S01]  /*2430*/  VIADD R43, R41.reuse, 0xe18 ;  /* 0x00000e18292b7836 */ /* 0x040fe20000000000 */
[----:B------:R-:W-:Y:S01]  /*2440*/  IADD3 R39, PT, PT, R41, 0x1e18, RZ ;  /* 0x00001e1829277810 */ /* 0x000fe20007ffe0ff */
[----:B0-----:R-:W-:-:S05]  /*2450*/  IMAD.U32 R36, RZ, RZ, UR15 ;  /* 0x0000000fff247e24 */ /* 0x001fca000f8e00ff */
[C---:B----4-:R-:W-:Y:S02]  /*2460*/  LEA R40, R36.reuse, R39, 0x18 ;  /* 0x0000002724287211 */ /* 0x050fe400078ec0ff */
[----:B------:R-:W-:Y:S01]  /*2470*/  LEA R12, R36, R43, 0x18 ;  /* 0x0000002b240c7211 */ /* 0x000fe200078ec0ff */
[----:B------:R-:W-:Y:S01]  /*2480*/  VIADD R43, R41, 0x2018 ;  /* 0x00002018292b7836 */ /* 0x000fe20000000000 */
[----:B------:R-:W-:-:S03]  /*2490*/  LEA R39, R25, R40, 0x2 ;  /* 0x0000002819277211 */ /* 0x000fc600078e10ff */
[C---:B------:R-:W-:Y:S01]  /*24a0*/  IMAD R40, R15.reuse, 0x4, R12 ;  /* 0x000000040f287824 */ /* 0x040fe200078e020c */
[----:B------:R-:W-:Y:S01]  /*24b0*/  LEA R42, R36, R43, 0x18 ;  /* 0x0000002b242a7211 */ /* 0x000fe200078ec0ff */
[----:B------:R-:W-:Y:S01]  /*24c0*/  STS [R39], R38 ;  /* 0x0000002627007388 */ /* 0x000fe20000000800 */
[----:B------:R-:W-:Y:S02]  /*24d0*/  VIADD R15, R15, 0x1 ;  /* 0x000000010f0f7836 */ /* 0x000fe40000000000 */
[----:B------:R-:W-:Y:S01]  /*24e0*/  LEA R43, R25, R42, 0x2 ;  /* 0x0000002a192b7211 */ /* 0x000fe200078e10ff */
[----:B------:R-:W0:Y:S04]  /*24f0*/  LDS R40, [R40] ;  /* 0x0000000028287984 */ /* 0x000e280000000800 */
[----:B0-----:R1:W-:Y:S01]  /*2500*/  STS [R43], R40 ;  /* 0x000000282b007388 */ /* 0x0013e20000000800 */
[----:B------:R-:W-:Y:S05]  /*2510*/  BRA `(.L_x_34) ;  /* 0x0000000000347947 */ /* 0x000fea0003800000 */
.L_x_33:
[----:B------:R-:W0:Y:S01]  /*2520*/  S2UR UR16, SR_CgaCtaId ;  /* 0x00000000001079c3 */ /* 0x000e220000008800 */
[----:B------:R-:W-:Y:S01]  /*2530*/  UMOV UR15, 0x400 ;  /* 0x00000400000f7882 */ /* 0x000fe20000000000 */
[C---:B------:R-:W-:Y:S02]  /*2540*/  IMAD R38, R14.reuse, 0x4, R26 ;  /* 0x000000040e267824 */ /* 0x040fe400078e021a */
[----:B------:R-:W-:Y:S02]  /*2550*/  IMAD.U32 R41, RZ, RZ, UR15 ;  /* 0x0000000fff297e24 */ /* 0x000fe4000f8e00ff */
[----:B----4-:R-:W-:Y:S01]  /*2560*/  IMAD R40, R14, 0x4, R27 ;  /* 0x000000040e287824 */ /* 0x010fe200078e021b */
[----:B------:R-:W-:Y:S01]  /*2570*/  STS [R38], R43 ;  /* 0x0000002b26007388 */ /* 0x000fe20000000800 */
[----:B------:R-:W-:Y:S01]  /*2580*/  VIADD R39, R41, 0xe18 ;  /* 0x00000e1829277836 */ /* 0x000fe20000000000 */
[----:B0-----:R-:W-:-:S04]  /*2590*/  MOV R36, UR16 ;  /* 0x0000001000247c02 */ /* 0x001fc80008000f00 */
[----:B------:R-:W-:-:S04]  /*25a0*/  LEA R12, R36, R39, 0x18 ;  /* 0x00000027240c7211 */ /* 0x000fc800078ec0ff */
[C---:B------:R-:W-:Y:S01]  /*25b0*/  LEA R39, R35.reuse, R12, 0x2 ;  /* 0x0000000c23277211 */ /* 0x040fe200078e10ff */
[----:B------:R-:W-:-:S05]  /*25c0*/  VIADD R35, R35, 0x1 ;  /* 0x0000000123237836 */ /* 0x000fca0000000000 */
[----:B------:R-:W0:Y:S04]  /*25d0*/  LDS R39, [R39] ;  /* 0x0000000027277984 */ /* 0x000e280000000800 */
[----:B0-----:R0:W-:Y:S02]  /*25e0*/  STS [R40], R39 ;  /* 0x0000002728007388 */ /* 0x0011e40000000800 */
.L_x_34:
[----:B------:R-:W-:Y:S05]  /*25f0*/  BSYNC.RECONVERGENT B2 ;  /* 0x0000000000027941 */ /* 0x000fea0003800200 */
.L_x_32:
[----:B------:R-:W-:Y:S01]  /*2600*/  ISETP.NE.AND P0, PT, R15, R31, PT ;  /* 0x0000001f0f00720c */ /* 0x000fe20003f05270 */
[----:B0-----:R-:W-:Y:S01]  /*2610*/  VIADD R39, R25, 0x2 ;  /* 0x0000000219277836 */ /* 0x001fe20000000000 */
[----:B------:R-:W-:Y:S01]  /*2620*/  ISETP.NE.AND P1, PT, R35, R29, PT ;  /* 0x0000001d2300720c */ /* 0x000fe20003f25270 */
[----:B------:R-:W-:Y:S01]  /*2630*/  VIADD R14, R14, 0x1 ;  /* 0x000000010e0e7836 */ /* 0x000fe20000000000 */
[----:B------:R-:W-:-:S04]  /*2640*/  IADD3 R38, PT, PT, R25, 0x1, RZ ;  /* 0x0000000119267810 */ /* 0x000fc80007ffe0ff */
[----:B------:R-:W-:-:S07]  /*2650*/  MOV R25, R38 ;  /* 0x0000002600197202 */ /* 0x000fce0000000f00 */
[----:B------:R-:W-:Y:S05]  /*2660*/  @P0 BRA P1, `(.L_x_35) ;  /* 0xfffffffc00440947 */ /* 0x000fea000083ffff */
[----:B------:R-:W-:Y:S05]  /*2670*/  BSYNC.RECONVERGENT B1 ;  /* 0x0000000000017941 */ /* 0x000fea0003800200 */
.L_x_31:
[----:B------:R-:W-:Y:S05]  /*2680*/  @P0 BRA `(.L_x_36) ;  /* 0x0000000400500947 */ /* 0x000fea0003800000 */
[----:B------:R-:W-:Y:S01]  /*2690*/  ISETP.GT.U32.AND P0, PT, R2, R37, PT ;  /* 0x000000250200720c */ /* 0x000fe20003f04070 */
[----:B------:R-:W-:-:S12]  /*26a0*/  BSSY.RECONVERGENT B1, `(.L_x_37) ;  /* 0x0000051000017945 */ /* 0x000fd80003800200 */
[----:B------:R-:W-:Y:S05]  /*26b0*/  @P0 BRA `(.L_x_38) ;  /* 0x00000004003c0947 */ /* 0x000fea0003800000 */
[C---:B------:R-:W-:Y:S01]  /*26c0*/  LOP3.LUT R15, R34.reuse, 0x3, RZ, 0xc0, !PT ;  /* 0x00000003220f7812 */ /* 0x040fe200078ec0ff */
[----:B------:R-:W-:Y:S01]  /*26d0*/  BSSY.RECONVERGENT B2, `(.L_x_39) ;  /* 0x0000017000027945 */ /* 0x000fe20003800200 */
[----:B------:R-:W-:Y:S01]  /*26e0*/  ISETP.GE.U32.AND P1, PT, R34, 0x3, PT ;  /* 0x000000032200780c */ /* 0x000fe20003f26070 */
[----:B------:R-:W-:Y:S01]  /*26f0*/  IMAD.MOV.U32 R25, RZ, RZ, R2 ;  /* 0x000000ffff197224 */ /* 0x000fe200078e0002 */
[----:B------:R-:W-:-:S13]  /*2700*/  ISETP.NE.AND P0, PT, R15, 0x3, PT ;  /* 0x000000030f00780c */ /* 0x000fda0003f05270 */
        /* <DEDUP_REMOVED lines=8> */
[----:B------:R-:W2:Y:S01]  /*2790*/  LDS R14, [R33+UR7+0x4] ;  /* 0x00000407210e7984 */ /* 0x000ea20008000800 */
[----:B------:R-:W-:Y:S02]  /*27a0*/  ISETP.NE.AND P0, PT, R15, 0x1, PT ;  /* 0x000000010f00780c */ /* 0x000fe40003f05270 */
[----:B------:R-:W-:-:S11]  /*27b0*/  MOV R25, R32 ;  /* 0x0000002000197202 */ /* 0x000fd60000000f00 */
[----:B------:R-:W-:Y:S01]  /*27c0*/  @P0 IMAD.MOV.U32 R25, RZ, RZ, R28 ;  /* 0x000000ffff190224 */ /* 0x000fe200078e001c */
[----:B--2---:R-:W-:Y:S04]  /*27d0*/  STS [R33+UR6+0x4], R14 ;  /* 0x0000040e21007988 */ /* 0x004fe80008000806 */
[----:B0-----:R-:W0:Y:S04]  /*27e0*/  LDS R24, [R33+UR8+0x4] ;  /* 0x0000040821187984 */ /* 0x001e280008000800 */
[----:B0-----:R-:W-:Y:S04]  /*27f0*/  STS [R33+UR5+0x4], R24 ;  /* 0x0000041821007988 */ /* 0x001fe80008000805 */
[----:B------:R-:W0:Y:S04]  /*2800*/  @P0 LDS R34, [R33+UR7+0x8] ;  /* 0x0000080721220984 */ /* 0x000e280008000800 */
[----:B0-----:R-:W-:Y:S04]  /*2810*/  @P0 STS [R33+UR6+0x8], R34 ;  /* 0x0000082221000988 */ /* 0x001fe80008000806 */
[----:B------:R-:W0:Y:S04]  /*2820*/  @P0 LDS R38, [R33+UR8+0x8] ;  /* 0x0000080821260984 */ /* 0x000e280008000800 */
[----:B0-----:R2:W-:Y:S02]  /*2830*/  @P0 STS [R33+UR5+0x8], R38 ;  /* 0x0000082621000988 */ /* 0x0015e40008000805 */
.L_x_40:
[----:B------:R-:W-:Y:S05]  /*2840*/  BSYNC.RECONVERGENT B2 ;  /* 0x0000000000027941 */ /* 0x000fea0003800200 */
.L_x_39:
[----:B------:R-:W-:Y:S05]  /*2850*/  @!P1 BRA `(.L_x_38) ;  /* 0x0000000000d49947 */ /* 0x000fea0003800000 */
[----:B------:R-:W-:Y:S01]  /*2860*/  MOV R15, 0x400 ;  /* 0x00000400000f7802 */ /* 0x000fe20000000f00 */
[----:B-1----:R-:W-:-:S04]  /*2870*/  IMAD R40, R25, 0x4, R12 ;  /* 0x0000000419287824 */ /* 0x002fc800078e020c */
[C---:B------:R-:W-:Y:S02]  /*2880*/  VIADD R35, R15.reuse, 0x1e18 ;  /* 0x00001e180f237836 */ /* 0x040fe40000000000 */
[C---:B------:R-:W-:Y:S02]  /*2890*/  VIADD R37, R15.reuse, 0x1018 ;  /* 0x000010180f257836 */ /* 0x040fe40000000000 */
[----:B------:R-:W-:Y:S01]  /*28a0*/  VIADD R39, R15, 0x2018 ;  /* 0x000020180f277836 */ /* 0x000fe20000000000 */
[C---:B------:R-:W-:Y:S02]  /*28b0*/  LEA R14, R36.reuse, R35, 0x18 ;  /* 0x00000023240e7211 */ /* 0x040fe400078ec0ff */
[C---:B------:R-:W-:Y:S02]  /*28c0*/  LEA R15, R36.reuse, R37, 0x18 ;  /* 0x00000025240f7211 */ /* 0x040fe400078ec0ff */
[----:B------:R-:W-:Y:S02]  /*28d0*/  LEA R34, R25, R14, 0x2 ;  /* 0x0000000e19227211 */ /* 0x000fe400078e10ff */
[----:B0-----:R-:W-:-:S02]  /*28e0*/  LEA R24, R36, R39, 0x18 ;  /* 0x0000002724187211 */ /* 0x001fc400078ec0ff */
[C---:B--2---:R-:W-:Y:S01]  /*28f0*/  LEA R38, R25.reuse, R15, 0x2 ;  /* 0x0000000f19267211 */ /* 0x044fe200078e10ff */
[----:B------:R-:W0:Y:S02]  /*2900*/  LDS R35, [R34] ;  /* 0x0000000022237984 */ /* 0x000e240000000800 */
[C---:B------:R-:W-:Y:S01]  /*2910*/  IMAD R37, R25.reuse, 0x4, R24 ;  /* 0x0000000419257824 */ /* 0x040fe200078e0218 */
[----:B------:R-:W-:-:S04]  /*2920*/  IADD3 R25, PT, PT, R25, 0x4, RZ ;  /* 0x0000000419197810 */ /* 0x000fc80007ffe0ff */
        /* <DEDUP_REMOVED lines=17> */
.L_x_41:
[C---:B------:R-:W-:Y:S01]  /*2a40*/  IMAD R34, R25.reuse, 0x4, R14 ;  /* 0x0000000419227824 */ /* 0x040fe200078e020e */
[C---:B------:R-:W-:Y:S01]  /*2a50*/  LEA R37, R25.reuse, R24, 0x2 ;  /* 0x0000001819257211 */ /* 0x040fe200078e10ff */
[C---:B------:R-:W-:Y:S02]  /*2a60*/  IMAD R38, R25.reuse, 0x4, R15 ;  /* 0x0000000419267824 */ /* 0x040fe400078e020f */
[C---:B---34-:R-:W-:Y:S01]  /*2a70*/  IMAD R40, R25.reuse, 0x4, R12 ;  /* 0x0000000419287824 */ /* 0x058fe200078e020c */
        /* <DEDUP_REMOVED lines=19> */
.L_x_38:
[----:B------:R-:W-:Y:S05]  /*2bb0*/  BSYNC.RECONVERGENT B1 ;  /* 0x0000000000017941 */ /* 0x000fea0003800200 */
.L_x_37:
[----:B------:R-:W-:Y:S05]  /*2bc0*/  BRA `(.L_x_30) ;  /* 0x0000000400c87947 */ /* 0x000fea0003800000 */
.L_x_36:
[----:B------:R-:W-:Y:S01]  /*2bd0*/  ISETP.GE.AND P0, PT, R28, R15, PT ;  /* 0x0000000f1c00720c */ /* 0x000fe20003f06270 */
[----:B------:R-:W-:-:S12]  /*2be0*/  BSSY.RECONVERGENT B1, `(.L_x_42) ;  /* 0x0000036000017945 */ /* 0x000fd80003800200 */
[----:B------:R-:W-:Y:S05]  /*2bf0*/  @!P0 BRA `(.L_x_43) ;  /* 0x0000000000d08947 */ /* 0x000fea0003800000 */
[----:B------:R-:W-:Y:S01]  /*2c00*/  IADD3 R14, PT, PT, -R15, RZ, RZ ;  /* 0x000000ff0f0e7210 */ /* 0x000fe20007ffe1ff */
[----:B------:R-:W-:Y:S01]  /*2c10*/  IMAD.IADD R24, R28, 0x1, -R15 ;  /* 0x000000011c187824 */ /* 0x000fe200078e0a0f */
[----:B------:R-:W-:Y:S01]  /*2c20*/  BSSY.RECONVERGENT B2, `(.L_x_44) ;  /* 0x0000017000027945 */ /* 0x000fe20003800200 */
[----:B------:R-:W-:Y:S01]  /*2c30*/  IMAD.MOV.U32 R25, RZ, RZ, R28 ;  /* 0x000000ffff197224 */ /* 0x000fe200078e001c */
[----:B------:R-:W-:Y:S02]  /*2c40*/  LOP3.LUT P0, R35, R14, 0x3, RZ, 0xc0, !PT ;  /* 0x000000030e237812 */ /* 0x000fe4000780c0ff */
[----:B------:R-:W-:-:S11]  /*2c50*/  ISETP.GE.U32.AND P1, PT, R24, 0x3, PT ;  /* 0x000000031800780c */ /* 0x000fd60003f26070 */
[----:B------:R-:W-:Y:S05]  /*2c60*/  @!P0 BRA `(.L_x_45) ;  /* 0x0000000000488947 */ /* 0x000fea0003800000 */
[----:B------:R-:W0:Y:S01]  /*2c70*/  LDS R14, [R33+UR6+0xc] ;  /* 0x00000c06210e7984 */ /* 0x000e220008000800 */
[----:B------:R-:W-:Y:S02]  /*2c80*/  ISETP.NE.AND P0, PT, R35, 0x1, PT ;  /* 0x000000012300780c */ /* 0x000fe40003f05270 */
[----:B------:R-:W-:Y:S01]  /*2c90*/  MOV R25, R32 ;  /* 0x0000002000197202 */ /* 0x000fe20000000f00 */
[----:B0-----:R-:W-:Y:S04]  /*2ca0*/  STS [R33+UR6+0x1c], R14 ;  /* 0x00001c0e21007988 */ /* 0x001fe80008000806 */
[----:B------:R-:W0:Y:S04]  /*2cb0*/  LDS R24, [R33+UR5+0xc] ;  /* 0x00000c0521187984 */ /* 0x000e280008000800 */
[----:B0-----:R0:W-:Y:S02]  /*2cc0*/  STS [R33+UR5+0x1c], R24 ;  /* 0x00001c1821007988 */ /* 0x0011e40008000805 */
[----:B------:R-:W-:Y:S05]  /*2cd0*/  @!P0 BRA `(.L_x_45) ;  /* 0x00000000002c8947 */ /* 0x000fea0003800000 */
[----:B------:R-:W2:Y:S01]  /*2ce0*/  LDS R14, [R33+UR6+0x8] ;  /* 0x00000806210e7984 */ /* 0x000ea20008000800 */
[----:B------:R-:W-:Y:S01]  /*2cf0*/  ISETP.NE.AND P0, PT, R35, 0x2, PT ;  /* 0x000000022300780c */ /* 0x000fe20003f05270 */
[----:B------:R-:W-:-:S12]  /*2d00*/  IMAD.MOV.U32 R25, RZ, RZ, R30 ;  /* 0x000000ffff197224 */ /* 0x000fd800078e001e */
[----:B------:R-:W-:Y:S01]  /*2d10*/  @P0 IMAD.MOV.U32 R25, RZ, RZ, R2 ;  /* 0x000000ffff190224 */ /* 0x000fe200078e0002 */
[----:B--2---:R-:W-:Y:S04]  /*2d20*/  STS [R33+UR6+0x18], R14 ;  /* 0x0000180e21007988 */ /* 0x004fe80008000806 */
[----:B0-----:R-:W0:Y:S04]  /*2d30*/  LDS R24, [R33+UR5+0x8] ;  /* 0x0000080521187984 */ /* 0x001e280008000800 */
[----:B0-----:R-:W-:Y:S04]  /*2d40*/  STS [R33+UR5+0x18], R24 ;  /* 0x0000181821007988 */ /* 0x001fe80008000805 */
[----:B------:R-:W0:Y:S04]  /*2d50*/  @P0 LDS R38, [R33+UR6+0x4] ;  /* 0x0000040621260984 */ /* 0x000e280008000800 */
[----:B0-----:R-:W-:Y:S04]  /*2d60*/  @P0 STS [R33+UR6+0x14], R38 ;  /* 0x0000142621000988 */ /* 0x001fe80008000806 */
[----:B-1----:R-:W0:Y:S04]  /*2d70*/  @P0 LDS R40, [R33+UR5+0x4] ;  /* 0x0000040521280984 */ /* 0x002e280008000800 */
[----:B0-----:R2:W-:Y:S02]  /*2d80*/  @P0 STS [R33+UR5+0x14], R40 ;  /* 0x0000142821000988 */ /* 0x0015e40008000805 */
.L_x_45:
[----:B------:R-:W-:Y:S05]  /*2d90*/  BSYNC.RECONVERGENT B2 ;  /* 0x0000000000027941 */ /* 0x000fea0003800200 */
.L_x_44:
[----:B------:R-:W-:Y:S05]  /*2da0*/  @!P1 BRA `(.L_x_43) ;  /* 0x0000000000649947 */ /* 0x000fea0003800000 */
[----:B------:R-:W-:-:S04]  /*2db0*/  MOV R14, 0x400 ;  /* 0x00000400000e7802 */ /* 0x000fc80000000f00 */
[----:B------:R-:W-:-:S04]  /*2dc0*/  IADD3 R35, PT, PT, R14, 0x1018, RZ ;  /* 0x000010180e237810 */ /* 0x000fc80007ffe0ff */
[----:B------:R-:W-:-:S07]  /*2dd0*/  LEA R14, R36, R35, 0x18 ;  /* 0x00000023240e7211 */ /* 0x000fce00078ec0ff */
.L_x_46:
[C---:B0-----:R-:W-:Y:S01]  /*2de0*/  IMAD R24, R25.reuse, 0x4, R14 ;  /* 0x0000000419187824 */ /* 0x041fe200078e020e */
[C---:B------:R-:W-:Y:S01]  /*2df0*/  IADD3 R42, PT, PT, R25.reuse, -0x3, RZ ;  /* 0xfffffffd192a7810 */ /* 0x040fe20007ffe0ff */
[C---:B---3--:R-:W-:Y:S02]  /*2e00*/  IMAD R38, R25.reuse, 0x4, R12 ;  /* 0x0000000419267824 */ /* 0x048fe400078e020c */
[----:B------:R-:W-:Y:S01]  /*2e10*/  VIADD R25, R25, 0xfffffffc ;  /* 0xfffffffc19197836 */ /* 0x000fe20000000000 */
[----:B------:R-:W0:Y:S01]  /*2e20*/  LDS R35, [R24] ;  /* 0x0000000018237984 */ /* 0x000e220000000800 */
[----:B------:R-:W-:-:S03]  /*2e30*/  ISETP.GT.AND P0, PT, R42, R15, PT ;  /* 0x0000000f2a00720c */ /* 0x000fc60003f04270 */
[----:B0-----:R-:W-:Y:S04]  /*2e40*/  STS [R24+0x10], R35 ;  /* 0x0000102318007388 */ /* 0x001fe80000000800 */
[----:B------:R-:W0:Y:S04]  /*2e50*/  LDS R39, [R38] ;  /* 0x0000000026277984 */ /* 0x000e280000000800 */
[----:B0-----:R-:W-:Y:S04]  /*2e60*/  STS [R38+0x10], R39 ;  /* 0x0000102726007388 */ /* 0x001fe80000000800 */
[----:B------:R-:W0:Y:S04]  /*2e70*/  LDS R41, [R24+-0x4] ;  /* 0xfffffc0018297984 */ /* 0x000e280000000800 */
[----:B0-----:R-:W-:Y:S04]  /*2e80*/  STS [R24+0xc], R41 ;  /* 0x00000c2918007388 */ /* 0x001fe80000000800 */
[----:B-1----:R-:W0:Y:S04]  /*2e90*/  LDS R43, [R38+-0x4] ;  /* 0xfffffc00262b7984 */ /* 0x002e280000000800 */
[----:B0-----:R-:W-:Y:S04]  /*2ea0*/  STS [R38+0xc], R43 ;  /* 0x00000c2b26007388 */ /* 0x001fe80000000800 */
[----:B------:R-:W0:Y:S04]  /*2eb0*/  LDS R45, [R24+-0x8] ;  /* 0xfffff800182d7984 */ /* 0x000e280000000800 */
[----:B0-----:R-:W-:Y:S04]  /*2ec0*/  STS [R24+0x8], R45 ;  /* 0x0000082d18007388 */ /* 0x001fe80000000800 */
[----:B--2---:R-:W0:Y:S04]  /*2ed0*/  LDS R40, [R38+-0x8] ;  /* 0xfffff80026287984 */ /* 0x004e280000000800 */
[----:B0-----:R-:W-:Y:S04]  /*2ee0*/  STS [R38+0x8], R40 ;  /* 0x0000082826007388 */ /* 0x001fe80000000800 */
[----:B------:R-:W0:Y:S04]  /*2ef0*/  LDS R35, [R24+-0xc] ;  /* 0xfffff40018237984 */ /* 0x000e280000000800 */
[----:B0-----:R-:W-:Y:S04]  /*2f00*/  STS [R24+0x4], R35 ;  /* 0x0000042318007388 */ /* 0x001fe80000000800 */
[----:B------:R-:W0:Y:S04]  /*2f10*/  LDS R39, [R38+-0xc] ;  /* 0xfffff40026277984 */ /* 0x000e280000000800 */
[----:B0-----:R3:W-:Y:S01]  /*2f20*/  STS [R38+0x4], R39 ;  /* 0x0000042726007388 */ /* 0x0017e20000000800 */
[----:B------:R-:W-:Y:S05]  /*2f30*/  @P0 BRA `(.L_x_46) ;  /* 0xfffffffc00a80947 */ /* 0x000fea000383ffff */
.L_x_43:
[----:B------:R-:W-:Y:S05]  /*2f40*/  BSYNC.RECONVERGENT B1 ;  /* 0x0000000000017941 */ /* 0x000fea0003800200 */
.L_x_42:
[----:B------:R-:W-:-:S13]  /*2f50*/  ISETP.GT.U32.AND P0, PT, R2, R37, PT ;  /* 0x000000250200720c */ /* 0x000fda0003f04070 */
[----:B------:R-:W-:Y:S05]  /*2f60*/  @P0 BRA `(.L_x_30) ;  /* 0x0000000000e00947 */ /* 0x000fea0003800000 */
[C---:B------:R-:W-:Y:S01]  /*2f70*/  LOP3.LUT R15, R34.reuse, 0x3, RZ, 0xc0, !PT ;  /* 0x00000003220f7812 */ /* 0x040fe200078ec0ff */
[----:B------:R-:W-:Y:S01]  /*2f80*/  BSSY.RECONVERGENT B1, `(.L_x_47) ;  /* 0x0000017000017945 */ /* 0x000fe20003800200 */
[----:B------:R-:W-:Y:S01]  /*2f90*/  ISETP.GE.U32.AND P1, PT, R34, 0x3, PT ;  /* 0x000000032200780c */ /* 0x000fe20003f26070 */
[----:B------:R-:W-:Y:S01]  /*2fa0*/  IMAD.MOV.U32 R25, RZ, RZ, R2 ;  /* 0x000000ffff197224 */ /* 0x000fe200078e0002 */
[----:B------:R-:W-:-:S13]  /*2fb0*/  ISETP.NE.AND P0, PT, R15, 0x3, PT ;  /* 0x000000030f00780c */ /* 0x000fda0003f05270 */
[----:B------:R-:W-:Y:S05]  /*2fc0*/  @!P0 BRA `(.L_x_48) ;  /* 0x0000000000488947 */ /* 0x000fea0003800000 */
[----:B------:R-:W4:Y:S01]  /*2fd0*/  LDS R14, [R33+UR7] ;  /* 0x00000007210e7984 */ /* 0x000f220008000800 */
[----:B------:R-:W-:Y:S02]  /*2fe0*/  ISETP.NE.AND P0, PT, R15, RZ, PT ;  /* 0x000000ff0f00720c */ /* 0x000fe40003f05270 */
[----:B------:R-:W-:Y:S01]  /*2ff0*/  MOV R25, R30 ;  /* 0x0000001e00197202 */ /* 0x000fe20000000f00 */
[----:B----4-:R-:W-:Y:S04]  /*3000*/  STS [R33+UR6], R14 ;  /* 0x0000000e21007988 */ /* 0x010fe80008000806 */
[----:B0-----:R-:W0:Y:S04]  /*3010*/  LDS R24, [R33+UR8] ;  /* 0x0000000821187984 */ /* 0x001e280008000800 */
[----:B0-----:R4:W-:Y:S02]  /*3020*/  STS [R33+UR5], R24 ;  /* 0x0000001821007988 */ /* 0x0019e40008000805 */
[----:B------:R-:W-:Y:S05]  /*3030*/  @!P0 BRA `(.L_x_48) ;  /* 0x00000000002c8947 */ /* 0x000fea0003800000 */
[----:B------:R-:W0:Y:S01]  /*3040*/  LDS R14, [R33+UR7+0x4] ;  /* 0x00000407210e7984 */ /* 0x000e220008000800 */
[----:B------:R-:W-:Y:S01]  /*3050*/  ISETP.NE.AND P0, PT, R15, 0x1, PT ;  /* 0x000000010f00780c */ /* 0x000fe20003f05270 */
[----:B------:R-:W-:-:S12]  /*3060*/  IMAD.MOV.U32 R25, RZ, RZ, R32 ;  /* 0x000000ffff197224 */ /* 0x000fd800078e0020 */
[----:B------:R-:W-:Y:S01]  /*3070*/  @P0 IMAD.MOV.U32 R25, RZ, RZ, R28 ;  /* 0x000000ffff190224 */ /* 0x000fe200078e001c */
[----:B0-----:R-:W-:Y:S04]  /*3080*/  STS [R33+UR6+0x4], R14 ;  /* 0x0000040e21007988 */ /* 0x001fe80008000806 */
[----:B----4-:R-:W0:Y:S04]  /*3090*/  LDS R24, [R33+UR8+0x4] ;  /* 0x0000040821187984 */ /* 0x010e280008000800 */
[----:B0-----:R-:W-:Y:S04]  /*30a0*/  STS [R33+UR5+0x4], R24 ;  /* 0x0000041821007988 */ /* 0x001fe80008000805 */
[----:B------:R-:W0:Y:S04]  /*30b0*/  @P0 LDS R34, [R33+UR7+0x8] ;  /* 0x0000080721220984 */ /* 0x000e280008000800 */
[----:B0-----:R-:W-:Y:S04]  /*30c0*/  @P0 STS [R33+UR6+0x8], R34 ;  /* 0x0000082221000988 */ /* 0x001fe80008000806 */
[----:B---3--:R-:W0:Y:S04]  /*30d0*/  @P0 LDS R38, [R33+UR8+0x8] ;  /* 0x0000080821260984 */ /* 0x008e280008000800 */
[----:B0-----:R0:W-:Y:S02]  /*30e0*/  @P0 STS [R33+UR5+0x8], R38 ;  /* 0x0000082621000988 */ /* 0x0011e40008000805 */
.L_x_48:
[----:B------:R-:W-:Y:S05]  /*30f0*/  BSYNC.RECONVERGENT B1 ;  /* 0x0000000000017941 */ /* 0x000fea0003800200 */
.L_x_47:
[----:B------:R-:W-:Y:S05]  /*3100*/  @!P1 BRA `(.L_x_30) ;  /* 0x0000000000789947 */ /* 0x000fea0003800000 */
[----:B------:R-:W-:-:S04]  /*3110*/  MOV R14, 0x400 ;  /* 0x00000400000e7802 */ /* 0x000fc80000000f00 */
[C---:B------:R-:W-:Y:S01]  /*3120*/  IADD3 R15, PT, PT, R14.reuse, 0x1e18, RZ ;  /* 0x00001e180e0f7810 */ /* 0x040fe20007ffe0ff */
[C---:B------:R-:W-:Y:S02]  /*3130*/  VIADD R35, R14.reuse, 0x1018 ;  /* 0x000010180e237836 */ /* 0x040fe40000000000 */
[----:B------:R-:W-:Y:S01]  /*3140*/  VIADD R37, R14, 0x2018 ;  /* 0x000020180e257836 */ /* 0x000fe20000000000 */
[C---:B------:R-:W-:Y:S02]  /*3150*/  LEA R15, R36.reuse, R15, 0x18 ;  /* 0x0000000f240f7211 */ /* 0x040fe400078ec0ff */
[C---:B0---4-:R-:W-:Y:S02]  /*3160*/  LEA R24, R36.reuse, R35, 0x18 ;  /* 0x0000002324187211 */ /* 0x051fe400078ec0ff */
[----:B------:R-:W-:-:S07]  /*3170*/  LEA R14, R36, R37, 0x18 ;  /* 0x00000025240e7211 */ /* 0x000fce00078ec0ff */
.L_x_49:
[C---:B------:R-:W-:Y:S01]  /*3180*/  LEA R34, R25.reuse, R15, 0x2 ;  /* 0x0000000f19227211 */ /* 0x040fe200078e10ff */
[C---:B---3--:R-:W-:Y:S01]  /*3190*/  IMAD R38, R25.reuse, 0x4, R24 ;  /* 0x0000000419267824 */ /* 0x048fe200078e0218 */
[C---:B012---:R-:W-:Y:S01]  /*31a0*/  LEA R40, R25.reuse, R12, 0x2 ;  /* 0x0000000c19287211 */ /* 0x047fe200078e10ff */
        /* <DEDUP_REMOVED lines=20> */
.L_x_30:
[----:B------:R-:W-:Y:S05]  /*32f0*/  BSYNC.RECONVERGENT B0 ;  /* 0x0000000000007941 */ /* 0x000fea0003800200 */
.L_x_29:
[----:B------:R-:W-:Y:S01]  /*3300*/  BAR.SYNC.DEFER_BLOCKING 0x0 ;  /* 0x0000000000007b1d */ /* 0x000fe20000010000 */
[----:B------:R-:W-:-:S05]  /*3310*/  LOP3.LUT P0, RZ, R2, 0xf, RZ, 0xc0, !PT ;  /* 0x0000000f02ff7812 */ /* 0x000fca000780c0ff */
[----:B------:R-:W-:Y:S08]  /*3320*/  BSSY.RECONVERGENT B0, `(.L_x_50) ;  /* 0x0000103000007945 */ /* 0x000ff00003800200 */
[----:B------:R-:W-:Y:S05]  /*3330*/  @P0 BRA `(.L_x_51) ;  /* 0x0000001000040947 */ /* 0x000fea0003800000 */
[----:B------:R-:W-:Y:S01]  /*3340*/  UMOV UR15, 0x400 ;  /* 0x00000400000f7882 */ /* 0x000fe20000000000 */
[----:B------:R-:W-:Y:S01]  /*3350*/  BSSY.RECONVERGENT B1, `(.L_x_52) ;  /* 0x0000038000017945 */ /* 0x000fe20003800200 */
[----:B--2---:R-:W-:Y:S01]  /*3360*/  IMAD.U32 R41, RZ, RZ, UR15 ;  /* 0x0000000fff297e24 */ /* 0x004fe2000f8e00ff */
[----:B0---4-:R-:W-:Y:S01]  /*3370*/  MOV R24, R2 ;  /* 0x0000000200187202 */ /* 0x011fe20000000f00 */
[----:B------:R-:W-:Y:S02]  /*3380*/  IMAD.MOV.U32 R15, RZ, RZ, RZ ;  /* 0x000000ffff0f7224 */ /* 0x000fe400078e00ff */
[----:B---3--:R-:W-:Y:S01]  /*3390*/  IMAD.MOV.U32 R39, RZ, RZ, R30 ;  /* 0x000000ffff277224 */ /* 0x008fe200078e001e */
[----:B------:R-:W-:Y:S01]  /*33a0*/  IADD3 R25, PT, PT, R41, 0x1018, RZ ;  /* 0x0000101829197810 */ /* 0x000fe20007ffe0ff */
[----:B------:R-:W-:Y:S02]  /*33b0*/  IMAD.MOV.U32 R34, RZ, RZ, R29 ;  /* 0x000000ffff227224 */ /* 0x000fe400078e001d */
[----:B------:R-:W-:Y:S01]  /*33c0*/  IMAD.MOV.U32 R14, RZ, RZ, R2 ;  /* 0x000000ffff0e7224 */ /* 0x000fe200078e0002 */
[----:B------:R-:W-:-:S07]  /*33d0*/  LEA R25, R36, R25, 0x18 ;  /* 0x0000001924197211 */ /* 0x000fce00078ec0ff */
.L_x_56:
[----:B-1----:R-:W-:Y:S01]  /*33e0*/  LEA R38, R14, R25, 0x2 ;  /* 0x000000190e267211 */ /* 0x002fe200078e10ff */
[----:B------:R-:W-:Y:S01]  /*33f0*/  IMAD R12, R34, 0x4, R25 ;  /* 0x00000004220c7824 */ /* 0x000fe200078e0219 */
[----:B------:R-:W-:Y:S01]  /*3400*/  BSSY.RECONVERGENT B2, `(.L_x_53) ;  /* 0x0000025000027945 */ /* 0x000fe20003800200 */
[----:B------:R-:W-:Y:S01]  /*3410*/  IMAD.MOV.U32 R13, RZ, RZ, R39 ;  /* 0x000000ffff0d7224 */ /* 0x000fe200078e0027 */
[----:B------:R-:W-:Y:S01]  /*3420*/  MOV R35, R15 ;  /* 0x0000000f00237202 */ /* 0x000fe20000000f00 */
[----:B------:R-:W-:Y:S01]  /*3430*/  IMAD.MOV.U32 R37, RZ, RZ, R24 ;  /* 0x000000ffff257224 */ /* 0x000fe200078e0018 */
[----:B------:R-:W-:Y:S04]  /*3440*/  LDS R38, [R38] ;  /* 0x0000000026267984 */ /* 0x000fe80000000800 */
[----:B0-----:R-:W0:Y:S02]  /*3450*/  LDS R43, [R12] ;  /* 0x000000000c2b7984 */ /* 0x001e240000000800 */
        /* <DEDUP_REMOVED lines=10> */
[----:B------:R-:W-:Y:S02]  /*3500*/  LEA R40, R14, R12, 0x2 ;  /* 0x0000000c0e287211 */ /* 0x000fe400078e10ff */
[----:B------:R-:W-:Y:S02]  /*3510*/  LEA R43, R36, R43, 0x18 ;  /* 0x0000002b242b7211 */ /* 0x000fe400078ec0ff */
[----:B------:R-:W-:Y:S01]  /*3520*/  STS [R39], R38 ;  /* 0x0000002627007388 */ /* 0x000fe20000000800 */
[----:B------:R-:W-:-:S02]  /*3530*/  IADD3 R14, PT, PT, R14, 0x1, RZ ;  /* 0x000000010e0e7810 */ /* 0x000fc40007ffe0ff */
[----:B------:R-:W-:Y:S01]  /*3540*/  IMAD R43, R24, 0x4, R43 ;  /* 0x00000004182b7824 */ /* 0x000fe200078e022b */
[----:B------:R-:W0:Y:S04]  /*3550*/  LDS R40, [R40] ;  /* 0x0000000028287984 */ /* 0x000e280000000800 */
[----:B0-----:R0:W-:Y:S01]  /*3560*/  STS [R43], R40 ;  /* 0x000000282b007388 */ /* 0x0011e20000000800 */
[----:B------:R-:W-:Y:S05]  /*3570*/  BRA `(.L_x_55) ;  /* 0x0000000000347947 */ /* 0x000fea0003800000 */
.L_x_54:
[----:B------:R-:W0:Y:S01]  /*3580*/  S2UR UR16, SR_CgaCtaId ;  /* 0x00000000001079c3 */ /* 0x000e220000008800 */
[----:B------:R-:W-:Y:S01]  /*3590*/  UMOV UR15, 0x400 ;  /* 0x00000400000f7882 */ /* 0x000fe20000000000 */
[C---:B------:R-:W-:Y:S01]  /*35a0*/  IMAD R38, R15.reuse, 0x4, R26 ;  /* 0x000000040f267824 */ /* 0x040fe200078e021a */
[----:B------:R-:W-:Y:S01]  /*35b0*/  LEA R40, R15, R27, 0x2 ;  /* 0x0000001b0f287211 */ /* 0x000fe200078e10ff */
[----:B------:R-:W-:-:S03]  /*35c0*/  IMAD.U32 R41, RZ, RZ, UR15 ;  /* 0x0000000fff297e24 */ /* 0x000fc6000f8e00ff */
[----:B------:R-:W-:Y:S02]  /*35d0*/  STS [R38], R43 ;  /* 0x0000002b26007388 */ /* 0x000fe40000000800 */
[----:B------:R-:W-:Y:S01]  /*35e0*/  IADD3 R39, PT, PT, R41, 0xe18, RZ ;  /* 0x00000e1829277810 */ /* 0x000fe20007ffe0ff */
[----:B0-----:R-:W-:-:S05]  /*35f0*/  IMAD.U32 R36, RZ, RZ, UR16 ;  /* 0x00000010ff247e24 */ /* 0x001fca000f8e00ff */
[----:B------:R-:W-:-:S05]  /*3600*/  LEA R12, R36, R39, 0x18 ;  /* 0x00000027240c7211 */ /* 0x000fca00078ec0ff */
[C---:B------:R-:W-:Y:S02]  /*3610*/  IMAD R39, R34.reuse, 0x4, R12 ;  /* 0x0000000422277824 */ /* 0x040fe400078e020c */
[----:B------:R-:W-:-:S04]  /*3620*/  VIADD R34, R34, 0x1 ;  /* 0x0000000122227836 */ /* 0x000fc80000000000 */
[----:B------:R-:W0:Y:S04]  /*3630*/  LDS R39, [R39] ;  /* 0x0000000027277984 */ /* 0x000e280000000800 */
[----:B0-----:R1:W-:Y:S02]  /*3640*/  STS [R40], R39 ;  /* 0x0000002728007388 */ /* 0x0013e40000000800 */
.L_x_55:
[----:B------:R-:W-:Y:S05]  /*3650*/  BSYNC.RECONVERGENT B2 ;  /* 0x0000000000027941 */ /* 0x000fea0003800200 */
.L_x_53:
[----:B------:R-:W-:Y:S01]  /*3660*/  ISETP.NE.AND P0, PT, R14, R29, PT ;  /* 0x0000001d0e00720c */ /* 0x000fe20003f05270 */
[----:B------:R-:W-:Y:S01]  /*3670*/  VIADD R38, R24, 0x1 ;  /* 0x0000000118267836 */ /* 0x000fe20000000000 */
[----:B------:R-:W-:Y:S01]  /*3680*/  ISETP.NE.AND P1, PT, R34, R3, PT ;  /* 0x000000032200720c */ /* 0x000fe20003f25270 */
[----:B-1----:R-:W-:Y:S01]  /*3690*/  VIADD R39, R24, 0x2 ;  /* 0x0000000218277836 */ /* 0x002fe20000000000 */
[----:B------:R-:W-:Y:S01]  /*36a0*/  IADD3 R15, PT, PT, R15, 0x1, RZ ;  /* 0x000000010f0f7810 */ /* 0x000fe20007ffe0ff */
[----:B------:R-:W-:-:S10]  /*36b0*/  IMAD.MOV.U32 R24, RZ, RZ, R38 ;  /* 0x000000ffff187224 */ /* 0x000fd400078e0026 */
[----:B------:R-:W-:Y:S05]  /*36c0*/  @P0 BRA P1, `(.L_x_56) ;  /* 0xfffffffc00440947 */ /* 0x000fea000083ffff */
[----:B------:R-:W-:Y:S05]  /*36d0*/  BSYNC.RECONVERGENT B1 ;  /* 0x0000000000017941 */ /* 0x000fea0003800200 */
.L_x_52:
        /* <DEDUP_REMOVED lines=10> */
[----:B------:R-:W1:Y:S01]  /*3780*/  LDS R14, [R33+UR7] ;  /* 0x00000007210e7984 */ /* 0x000e620008000800 */
[----:B------:R-:W-:Y:S01]  /*3790*/  ISETP.NE.AND P0, PT, R15, RZ, PT ;  /* 0x000000ff0f00720c */ /* 0x000fe20003f05270 */
[----:B------:R-:W-:Y:S02]  /*37a0*/  IMAD.MOV.U32 R25, RZ, RZ, R30 ;  /* 0x000000ffff197224 */ /* 0x000fe400078e001e */
[----:B-1----:R-:W-:Y:S04]  /*37b0*/  STS [R33+UR6], R14 ;  /* 0x0000000e21007988 */ /* 0x002fe80008000806 */
[----:B------:R-:W1:Y:S04]  /*37c0*/  LDS R24, [R33+UR8] ;  /* 0x0000000821187984 */ /* 0x000e680008000800 */
[----:B-1----:R1:W-:Y:S02]  /*37d0*/  STS [R33+UR5], R24 ;  /* 0x0000001821007988 */ /* 0x0023e40008000805 */
[----:B------:R-:W-:Y:S05]  /*37e0*/  @!P0 BRA `(.L_x_61) ;  /* 0x00000000002c8947 */ /* 0x000fea0003800000 */
[----:B------:R-:W2:Y:S01]  /*37f0*/  LDS R14, [R33+UR7+0x4] ;  /* 0x00000407210e7984 */ /* 0x000ea20008000800 */
[----:B------:R-:W-:Y:S01]  /*3800*/  ISETP.NE.AND P0, PT, R15, 0x1, PT ;  /* 0x000000010f00780c */ /* 0x000fe20003f05270 */
[----:B------:R-:W-:-:S12]  /*3810*/  IMAD.MOV.U32 R25, RZ, RZ, R32 ;  /* 0x000000ffff197224 */ /* 0x000fd800078e0020 */
[----:B------:R-:W-:Y:S01]  /*3820*/  @P0 MOV R25, R28 ;  /* 0x0000001c00190202 */ /* 0x000fe20000000f00 */
[----:B--2---:R-:W-:Y:S04]  /*3830*/  STS [R33+UR6+0x4], R14 ;  /* 0x0000040e21007988 */ /* 0x004fe80008000806 */
[----:B-1----:R-:W1:Y:S04]  /*3840*/  LDS R24, [R33+UR8+0x4] ;  /* 0x0000040821187984 */ /* 0x002e680008000800 */
[----:B-1----:R-:W-:Y:S04]  /*3850*/  STS [R33+UR5+0x4], R24 ;  /* 0x0000041821007988 */ /* 0x002fe80008000805 */
[----:B------:R-:W1:Y:S04]  /*3860*/  @P0 LDS R34, [R33+UR7+0x8] ;  /* 0x0000080721220984 */ /* 0x000e680008000800 */
[----:B-1----:R-:W-:Y:S04]  /*3870*/  @P0 STS [R33+UR6+0x8], R34 ;  /* 0x0000082221000988 */ /* 0x002fe80008000806 */
[----:B------:R-:W1:Y:S04]  /*3880*/  @P0 LDS R38, [R33+UR8+0x8] ;  /* 0x0000080821260984 */ /* 0x000e680008000800 */
[----:B-1----:R2:W-:Y:S02]  /*3890*/  @P0 STS [R33+UR5+0x8], R38 ;  /* 0x0000082621000988 */ /* 0x0025e40008000805 */
.L_x_61:
[----:B------:R-:W-:Y:S05]  /*38a0*/  BSYNC.RECONVERGENT B2 ;  /* 0x0000000000027941 */ /* 0x000fea0003800200 */
.L_x_60:
[----:B------:R-:W-:Y:S05]  /*38b0*/  @!P1 BRA `(.L_x_59) ;  /* 0x0000000000d49947 */ /* 0x000fea0003800000 */
[----:B------:R-:W-:Y:S01]  /*38c0*/  MOV R15, 0x400 ;  /* 0x00000400000f7802 */ /* 0x000fe20000000f00 */
[----:B0-----:R-:W-:-:S03]  /*38d0*/  IMAD R40, R25, 0x4, R12 ;  /* 0x0000000419287824 */ /* 0x001fc600078e020c */
[C---:B------:R-:W-:Y:S01]  /*38e0*/  IADD3 R37, PT, PT, R15.reuse, 0x1018, RZ ;  /* 0x000010180f257810 */ /* 0x040fe20007ffe0ff */
[C---:B------:R-:W-:Y:S02]  /*38f0*/  VIADD R35, R15.reuse, 0x1e18 ;  /* 0x00001e180f237836 */ /* 0x040fe40000000000 */
[----:B------:R-:W-:Y:S01]  /*3900*/  VIADD R39, R15, 0x2018 ;  /* 0x000020180f277836 */ /* 0x000fe20000000000 */
[C---:B------:R-:W-:Y:S02]  /*3910*/  LEA R15, R36.reuse, R37, 0x18 ;  /* 0x00000025240f7211 */ /* 0x040fe400078ec0ff */
[C---:B------:R-:W-:Y:S02]  /*3920*/  LEA R14, R36.reuse, R35, 0x18 ;  /* 0x00000023240e7211 */ /* 0x040fe400078ec0ff */
[----:B-1----:R-:W-:Y:S01]  /*3930*/  LEA R24, R36, R39, 0x18 ;  /* 0x0000002724187211 */ /* 0x002fe200078ec0ff */
[C---:B--2---:R-:W-:Y:S02]  /*3940*/  IMAD R38, R25.reuse, 0x4, R15 ;  /* 0x0000000419267824 */ /* 0x044fe400078e020f */
        /* <DEDUP_REMOVED lines=21> */
.L_x_62:
[C---:B------:R-:W-:Y:S01]  /*3aa0*/  LEA R34, R25.reuse, R14, 0x2 ;  /* 0x0000000e19227211 */ /* 0x040fe200078e10ff */
[C---:B------:R-:W-:Y:S01]  /*3ab0*/  IMAD R38, R25.reuse, 0x4, R15 ;  /* 0x0000000419267824 */ /* 0x040fe200078e020f */
[C---:B---34-:R-:W-:Y:S01]  /*3ac0*/  LEA R40, R25.reuse, R12, 0x2 ;  /* 0x0000000c19287211 */ /* 0x058fe200078e10ff */
        /* <DEDUP_REMOVED lines=20> */
.L_x_59:
[----:B------:R-:W-:Y:S05]  /*3c10*/  BSYNC.RECONVERGENT B1 ;  /* 0x0000000000017941 */ /* 0x000fea0003800200 */
.L_x_58:
[----:B------:R-:W-:Y:S05]  /*3c20*/  BRA `(.L_x_51) ;  /* 0x0000000400c87947 */ /* 0x000fea0003800000 */
.L_x_57:
[----:B------:R-:W-:Y:S01]  /*3c30*/  VIADD R24, R2, 0x7 ;  /* 0x0000000702187836 */ /* 0x000fe20000000000 */
[----:B------:R-:W-:Y:S04]  /*3c40*/  BSSY.RECONVERGENT B1, `(.L_x_63) ;  /* 0x0000036000017945 */ /* 0x000fe80003800200 */
[----:B------:R-:W-:-:S13]  /*3c50*/  ISETP.GE.AND P0, PT, R24, R14, PT ;  /* 0x0000000e1800720c */ /* 0x000fda0003f06270 */
[----:B------:R-:W-:Y:S05]  /*3c60*/  @!P0 BRA `(.L_x_64) ;  /* 0x0000000000cc8947 */ /* 0x000fea0003800000 */
[----:B------:R-:W-:Y:S01]  /*3c70*/  IADD3 R15, PT, PT, -R14, RZ, RZ ;  /* 0x000000ff0e0f7210 */ /* 0x000fe20007ffe1ff */
[----:B------:R-:W-:Y:S01]  /*3c80*/  IMAD.IADD R25, R24, 0x1, -R14 ;  /* 0x0000000118197824 */ /* 0x000fe200078e0a0e */
[----:B------:R-:W-:Y:S02]  /*3c90*/  BSSY.RECONVERGENT B2, `(.L_x_65) ;  /* 0x0000016000027945 */ /* 0x000fe40003800200 */
[----:B------:R-:W-:Y:S02]  /*3ca0*/  LOP3.LUT P0, R15, R15, 0x3, RZ, 0xc0, !PT ;  /* 0x000000030f0f7812 */ /* 0x000fe4000780c0ff */
[----:B------:R-:W-:-:S11]  /*3cb0*/  ISETP.GE.U32.AND P1, PT, R25, 0x3, PT ;  /* 0x000000031900780c */ /* 0x000fd60003f26070 */
[----:B------:R-:W-:Y:S05]  /*3cc0*/  @!P0 BRA `(.L_x_66) ;  /* 0x0000000000488947 */ /* 0x000fea0003800000 */
[----:B------:R-:W1:Y:S01]  /*3cd0*/  LDS R34, [R33+UR6+0x1c] ;  /* 0x00001c0621227984 */ /* 0x000e620008000800 */
[----:B------:R-:W-:Y:S01]  /*3ce0*/  ISETP.NE.AND P0, PT, R15, 0x1, PT ;  /* 0x000000010f00780c */ /* 0x000fe20003f05270 */
[----:B------:R-:W-:Y:S02]  /*3cf0*/  VIADD R24, R2, 0x6 ;  /* 0x0000000602187836 */ /* 0x000fe40000000000 */
[----:B-1----:R-:W-:Y:S04]  /*3d00*/  STS [R33+UR6+0x3c], R34 ;  /* 0x00003c2221007988 */ /* 0x002fe80008000806 */
[----:B------:R-:W1:Y:S04]  /*3d10*/  LDS R38, [R33+UR5+0x1c] ;  /* 0x00001c0521267984 */ /* 0x000e680008000800 */
[----:B-1----:R1:W-:Y:S02]  /*3d20*/  STS [R33+UR5+0x3c], R38 ;  /* 0x00003c2621007988 */ /* 0x0023e40008000805 */
[----:B------:R-:W-:Y:S05]  /*3d30*/  @!P0 BRA `(.L_x_66) ;  /* 0x00000000002c8947 */ /* 0x000fea0003800000 */
[----:B------:R-:W2:Y:S01]  /*3d40*/  LDS R34, [R33+UR6+0x18] ;  /* 0x0000180621227984 */ /* 0x000ea20008000800 */
[----:B------:R-:W-:Y:S02]  /*3d50*/  ISETP.NE.AND P0, PT, R15, 0x2, PT ;  /* 0x000000020f00780c */ /* 0x000fe40003f05270 */
[----:B------:R-:W-:-:S11]  /*3d60*/  MOV R24, R9 ;  /* 0x0000000900187202 */ /* 0x000fd60000000f00 */
[----:B------:R-:W-:Y:S01]  /*3d70*/  @P0 IMAD.MOV.U32 R24, RZ, RZ, R31 ;  /* 0x000000ffff180224 */ /* 0x000fe200078e001f */
[----:B--2---:R-:W-:Y:S04]  /*3d80*/  STS [R33+UR6+0x38], R34 ;  /* 0x0000382221007988 */ /* 0x004fe80008000806 */
[----:B-1----:R-:W1:Y:S04]  /*3d90*/  LDS R38, [R33+UR5+0x18] ;  /* 0x0000180521267984 */ /* 0x002e680008000800 */
[----:B-1----:R-:W-:Y:S04]  /*3da0*/  STS [R33+UR5+0x38], R38 ;  /* 0x0000382621007988 */ /* 0x002fe80008000805 */
[----:B0-----:R-:W0:Y:S04]  /*3db0*/  @P0 LDS R40, [R33+UR6+0x14] ;  /* 0x0000140621280984 */ /* 0x001e280008000800 */
[----:B0-----:R-:W-:Y:S04]  /*3dc0*/  @P0 STS [R33+UR6+0x34], R40 ;  /* 0x0000342821000988 */ /* 0x001fe80008000806 */
[----:B------:R-:W0:Y:S04]  /*3dd0*/  @P0 LDS R42, [R33+UR5+0x14] ;  /* 0x00001405212a0984 */ /* 0x000e280008000800 */
[----:B0-----:R2:W-:Y:S02]  /*3de0*/  @P0 STS [R33+UR5+0x34], R42 ;  /* 0x0000342a21000988 */ /* 0x0015e40008000805 */
.L_x_66:
[----:B------:R-:W-:Y:S05]  /*3df0*/  BSYNC.RECONVERGENT B2 ;  /* 0x0000000000027941 */ /* 0x000fea0003800200 */
.L_x_65:
[----:B------:R-:W-:Y:S05]  /*3e00*/  @!P1 BRA `(.L_x_64) ;  /* 0x0000000000649947 */ /* 0x000fea0003800000 */
[----:B------:R-:W-:-:S05]  /*3e10*/  MOV R15, 0x400 ;  /* 0x00000400000f7802 */ /* 0x000fca0000000f00 */
[----:B------:R-:W-:-:S05]  /*3e20*/  VIADD R15, R15, 0x1018 ;  /* 0x000010180f0f7836 */ /* 0x000fca0000000000 */
[----:B------:R-:W-:-:S07]  /*3e30*/  LEA R15, R36, R15, 0x18 ;  /* 0x0000000f240f7211 */ /* 0x000fce00078ec0ff */
.L_x_67:
[C---:B------:R-:W-:Y:S01]  /*3e40*/  LEA R25, R24.reuse, R15, 0x2 ;  /* 0x0000000f18197211 */ /* 0x040fe200078e10ff */
[----:B-1-3--:R-:W-:-:S04]  /*3e50*/  IMAD R38, R24, 0x4, R12 ;  /* 0x0000000418267824 */ /* 0x00afc800078e020c */
[----:B------:R-:W1:Y:S04]  /*3e60*/  LDS R34, [R25] ;  /* 0x0000000019227984 */ /* 0x000e680000000800 */
[----:B-1----:R-:W-:Y:S04]  /*3e70*/  STS [R25+0x20], R34 ;  /* 0x0000202219007388 */ /* 0x002fe80000000800 */
[----:B------:R-:W1:Y:S04]  /*3e80*/  LDS R39, [R38] ;  /* 0x0000000026277984 */ /* 0x000e680000000800 */
[----:B-1----:R1:W-:Y:S04]  /*3e90*/  STS [R38+0x20], R39 ;  /* 0x0000202726007388 */ /* 0x0023e80000000800 */
[----:B0-----:R-:W0:Y:S01]  /*3ea0*/  LDS R40, [R25+-0x4] ;  /* 0xfffffc0019287984 */ /* 0x001e220000000800 */
[C---:B-1----:R-:W-:Y:S01]  /*3eb0*/  VIADD R39, R24.reuse, 0xfffffffd ;  /* 0xfffffffd18277836 */ /* 0x042fe20000000000 */
[----:B------:R-:W-:-:S04]  /*3ec0*/  IADD3 R24, PT, PT, R24, -0x4, RZ ;  /* 0xfffffffc18187810 */ /* 0x000fc80007ffe0ff */
[----:B------:R-:W-:Y:S01]  /*3ed0*/  ISETP.GT.AND P0, PT, R39, R14, PT ;  /* 0x0000000e2700720c */ /* 0x000fe20003f04270 */
        /* <DEDUP_REMOVED lines=8> */
[----:B0-----:R-:W-:Y:S04]  /*3f60*/  STS [R25+0x14], R34 ;  /* 0x0000142219007388 */ /* 0x001fe80000000800 */
[----:B------:R-:W0:Y:S04]  /*3f70*/  LDS R45, [R38+-0xc] ;  /* 0xfffff400262d7984 */ /* 0x000e280000000800 */
[----:B0-----:R3:W-:Y:S01]  /*3f80*/  STS [R38+0x14], R45 ;  /* 0x0000142d26007388 */ /* 0x0017e20000000800 */
[----:B------:R-:W-:Y:S05]  /*3f90*/  @P0 BRA `(.L_x_67) ;  /* 0xfffffffc00a80947 */ /* 0x000fea000383ffff */
.L_x_64:
[----:B------:R-:W-:Y:S05]  /*3fa0*/  BSYNC.RECONVERGENT B1 ;  /* 0x0000000000017941 */ /* 0x000fea0003800200 */
.L_x_63:
        /* <DEDUP_REMOVED lines=9> */
[----:B------:R-:W-:Y:S01]  /*4040*/  ISETP.NE.AND P0, PT, R15, RZ, PT ;  /* 0x000000ff0f00720c */ /* 0x000fe20003f05270 */
[----:B------:R-:W-:Y:S02]  /*4050*/  IMAD.MOV.U32 R25, RZ, RZ, R30 ;  /* 0x000000ffff197224 */ /* 0x000fe400078e001e */
[----:B----4-:R-:W-:Y:S04]  /*4060*/  STS [R33+UR6], R14 ;  /* 0x0000000e21007988 */ /* 0x010fe80008000806 */
[----:B------:R-:W4:Y:S04]  /*4070*/  LDS R24, [R33+UR8] ;  /* 0x0000000821187984 */ /* 0x000f280008000800 */
[----:B----4-:R4:W-:Y:S02]  /*4080*/  STS [R33+UR5], R24 ;  /* 0x0000001821007988 */ /* 0x0109e40008000805 */
[----:B------:R-:W-:Y:S05]  /*4090*/  @!P0 BRA `(.L_x_69) ;  /* 0x00000000002c8947 */ /* 0x000fea0003800000 */
[----:B------:R-:W5:Y:S01]  /*40a0*/  LDS R14, [R33+UR7+0x4] ;  /* 0x00000407210e7984 */ /* 0x000f620008000800 */
[----:B------:R-:W-:Y:S02]  /*40b0*/  ISETP.NE.AND P0, PT, R15, 0x1, PT ;  /* 0x000000010f00780c */ /* 0x000fe40003f05270 */
[----:B------:R-:W-:-:S11]  /*40c0*/  MOV R25, R32 ;  /* 0x0000002000197202 */ /* 0x000fd60000000f00 */
[----:B------:R-:W-:Y:S01]  /*40d0*/  @P0 IMAD.MOV.U32 R25, RZ, RZ, R28 ;  /* 0x000000ffff190224 */ /* 0x000fe200078e001c */
[----:B-----5:R-:W-:Y:S04]  /*40e0*/  STS [R33+UR6+0x4], R14 ;  /* 0x0000040e21007988 */ /* 0x020fe80008000806 */
[----:B----4-:R-:W4:Y:S04]  /*40f0*/  LDS R24, [R33+UR8+0x4] ;  /* 0x0000040821187984 */ /* 0x010f280008000800 */
[----:B----4-:R-:W-:Y:S04]  /*4100*/  STS [R33+UR5+0x4], R24 ;  /* 0x0000041821007988 */ /* 0x010fe80008000805 */
[----:B------:R-:W4:Y:S04]  /*4110*/  @P0 LDS R34, [R33+UR7+0x8] ;  /* 0x0000080721220984 */ /* 0x000f280008000800 */
[----:B----4-:R-:W-:Y:S04]  /*4120*/  @P0 STS [R33+UR6+0x8], R34 ;  /* 0x0000082221000988 */ /* 0x010fe80008000806 */
[----:B-1-3--:R-:W1:Y:S04]  /*4130*/  @P0 LDS R38, [R33+UR8+0x8] ;  /* 0x0000080821260984 */ /* 0x00ae680008000800 */
[----:B-1----:R1:W-:Y:S02]  /*4140*/  @P0 STS [R33+UR5+0x8], R38 ;  /* 0x0000082621000988 */ /* 0x0023e40008000805 */
.L_x_69:
[----:B------:R-:W-:Y:S05]  /*4150*/  BSYNC.RECONVERGENT B1 ;  /* 0x0000000000017941 */ /* 0x000fea0003800200 */
.L_x_68:
[----:B------:R-:W-:Y:S05]  /*4160*/  @!P1 BRA `(.L_x_51) ;  /* 0x0000000000789947 */ /* 0x000fea0003800000 */
[----:B------:R-:W-:-:S04]  /*4170*/  MOV R14, 0x400 ;  /* 0x00000400000e7802 */ /* 0x000fc80000000f00 */
[C---:B------:R-:W-:Y:S01]  /*4180*/  IADD3 R35, PT, PT, R14.reuse, 0x1018, RZ ;  /* 0x000010180e237810 */ /* 0x040fe20007ffe0ff */
[C---:B------:R-:W-:Y:S02]  /*4190*/  VIADD R15, R14.reuse, 0x1e18 ;  /* 0x00001e180e0f7836 */ /* 0x040fe40000000000 */
[----:B------:R-:W-:Y:S01]  /*41a0*/  VIADD R37, R14, 0x2018 ;  /* 0x000020180e257836 */ /* 0x000fe20000000000 */
[C---:B----4-:R-:W-:Y:S02]  /*41b0*/  LEA R24, R36.reuse, R35, 0x18 ;  /* 0x0000002324187211 */ /* 0x050fe400078ec0ff */
[C---:B------:R-:W-:Y:S02]  /*41c0*/  LEA R15, R36.reuse, R15, 0x18 ;  /* 0x0000000f240f7211 */ /* 0x040fe400078ec0ff */
[----:B------:R-:W-:-:S07]  /*41d0*/  LEA R14, R36, R37, 0x18 ;  /* 0x00000025240e7211 */ /* 0x000fce00078ec0ff */
.L_x_70:
[C---:B------:R-:W-:Y:S01]  /*41e0*/  IMAD R34, R25.reuse, 0x4, R15 ;  /* 0x0000000419227824 */ /* 0x040fe200078e020f */
[C---:B-1-3--:R-:W-:Y:S01]  /*41f0*/  LEA R38, R25.reuse, R24, 0x2 ;  /* 0x0000001819267211 */ /* 0x04afe200078e10ff */
[C---:B------:R-:W-:Y:S02]  /*4200*/  IMAD R37, R25.reuse, 0x4, R14 ;  /* 0x0000000419257824 */ /* 0x040fe400078e020e */
[C---:B0-----:R-:W-:Y:S01]  /*4210*/  IMAD R40, R25.reuse, 0x4, R12 ;  /* 0x0000000419287824 */ /* 0x041fe200078e020c */
[----:B------:R-:W0:Y:S01]  /*4220*/  LDS R35, [R34] ;  /* 0x0000000022237984 */ /* 0x000e220000000800 */
        /* <DEDUP_REMOVED lines=11> */
[----:B--2---:R-:W0:Y:S04]  /*42e0*/  LDS R42, [R37+0x8] ;  /* 0x00000800252a7984 */ /* 0x004e280000000800 */
[----:B0-----:R-:W-:Y:S04]  /*42f0*/  STS [R40+0x8], R42 ;  /* 0x0000082a28007388 */ /* 0x001fe80000000800 */
[----:B------:R-:W0:Y:S04]  /*4300*/  LDS R35, [R34+0xc] ;  /* 0x00000c0022237984 */ /* 0x000e280000000800 */
[----:B0-----:R-:W-:Y:S04]  /*4310*/  STS [R38+0xc], R35 ;  /* 0x00000c2326007388 */ /* 0x001fe80000000800 */
[----:B------:R-:W0:Y:S04]  /*4320*/  LDS R39, [R37+0xc] ;  /* 0x00000c0025277984 */ /* 0x000e280000000800 */
[----:B0-----:R0:W-:Y:S01]  /*4330*/  STS [R40+0xc], R39 ;  /* 0x00000c2728007388 */ /* 0x0011e20000000800 */
[----:B------:R-:W-:Y:S05]  /*4340*/  @P0 BRA `(.L_x_70) ;  /* 0xfffffffc00a40947 */ /* 0x000fea000383ffff */
.L_x_51:
[----:B------:R-:W-:Y:S05]  /*4350*/  BSYNC.RECONVERGENT B0 ;  /* 0x0000000000007941 */ /* 0x000fea0003800200 */
.L_x_50:
[----:B------:R-:W-:Y:S01]  /*4360*/  BAR.SYNC.DEFER_BLOCKING 0x0 ;  /* 0x0000000000007b1d */ /* 0x000fe20000010000 */
[----:B------:R-:W-:-:S05]  /*4370*/  LOP3.LUT P0, RZ, R2, 0x1f, RZ, 0xc0, !PT ;  /* 0x0000001f02ff7812 */ /* 0x000fca000780c0ff */
[----:B------:R-:W-:Y:S08]  /*4380*/  BSSY.RECONVERGENT B0, `(.L_x_71) ;  /* 0x0000103000007945 */ /* 0x000ff00003800200 */
[----:B------:R-:W-:Y:S05]  /*4390*/  @P0 BRA `(.L_x_72) ;  /* 0x0000001000040947 */ /* 0x000fea0003800000 */
[----:B------:R-:W-:Y:S01]  /*43a0*/  UMOV UR15, 0x400 ;  /* 0x00000400000f7882 */ /* 0x000fe20000000000 */
[----:B------:R-:W-:Y:S02]  /*43b0*/  HFMA2 R15, -RZ, RZ, 0, 0 ;  /* 0x00000000ff0f7431 */ /* 0x000fe400000001ff */
[----:B--2---:R-:W-:Y:S01]  /*43c0*/  IMAD.U32 R41, RZ, RZ, UR15 ;  /* 0x0000000fff297e24 */ /* 0x004fe2000f8e00ff */
[----:B------:R-:W-:Y:S01]  /*43d0*/  BSSY.RECONVERGENT B1, `(.L_x_73) ;  /* 0x0000036000017945 */ /* 0x000fe20003800200 */
[----:B0--34-:R-:W-:Y:S01]  /*43e0*/  IMAD.MOV.U32 R39, RZ, RZ, R30 ;  /* 0x000000ffff277224 */ /* 0x019fe200078e001e */
[----:B------:R-:W-:Y:S01]  /*43f0*/  MOV R35, R3 ;  /* 0x0000000300237202 */ /* 0x000fe20000000f00 */
[----:B------:R-:W-:Y:S02]  /*4400*/  VIADD R25, R41, 0x1018 ;  /* 0x0000101829197836 */ /* 0x000fe40000000000 */
[--C-:B-1----:R-:W-:Y:S02]  /*4410*/  IMAD.MOV.U32 R24, RZ, RZ, R2.reuse ;  /* 0x000000ffff187224 */ /* 0x102fe400078e0002 */
[----:B------:R-:W-:Y:S01]  /*4420*/  IMAD.MOV.U32 R14, RZ, RZ, R2 ;  /* 0x000000ffff0e7224 */ /* 0x000fe200078e0002 */
[----:B------:R-:W-:-:S07]  /*4430*/  LEA R25, R36, R25, 0x18 ;  /* 0x0000001924197211 */ /* 0x000fce00078ec0ff */
.L_x_77:
[----:B------:R-:W-:Y:S01]  /*4440*/  IMAD R38, R14, 0x4, R25 ;  /* 0x000000040e267824 */ /* 0x000fe200078e0219 */
[----:B------:R-:W-:Y:S01]  /*4450*/  LEA R12, R35, R25, 0x2 ;  /* 0x00000019230c7211 */ /* 0x000fe200078e10ff */
[----:B------:R-:W-:Y:S01]  /*4460*/  BSSY.RECONVERGENT B2, `(.L_x_74) ;  /* 0x0000025000027945 */ /* 0x000fe20003800200 */
[----:B------:R-:W-:Y:S01]  /*4470*/  IMAD.MOV.U32 R13, RZ, RZ, R39 ;  /* 0x000000ffff0d7224 */ /* 0x000fe200078e0027 */
[----:B------:R-:W-:Y:S01]  /*4480*/  MOV R37, R24 ;  /* 0x0000001800257202 */ /* 0x000fe20000000f00 */
[----:B------:R-:W-:Y:S01]  /*4490*/  IMAD.MOV.U32 R34, RZ, RZ, R15 ;  /* 0x000000ffff227224 */ /* 0x000fe200078e000f */
[----:B------:R-:W-:Y:S04]  /*44a0*/  LDS R38, [R38] ;  /* 0x0000000026267984 */ /* 0x000fe80000000800 */
[----:B-1----:R-:W0:Y:S02]  /*44b0*/  LDS R43, [R12] ;  /* 0x000000000c2b7984 */ /* 0x002e240000000800 */
[----:B0-----:R-:W-:-:S13]  /*44c0*/  FSETP.GEU.AND P0, PT, |R38|, |R43|, PT ;  /* 0x4000002b2600720b */ /* 0x001fda0003f0e200 */
[----:B------:R-:W-:Y:S05]  /*44d0*/  @P0 BRA `(.L_x_75) ;  /* 0x0000000000400947 */ /* 0x000fea0003800000 */
[----:B------:R-:W0:Y:S01]  /*44e0*/  S2UR UR15, SR_CgaCtaId ;  /* 0x00000000000f79c3 */ /* 0x000e220000008800 */
[C---:B------:R-:W-:Y:S01]  /*44f0*/  VIADD R39, R41.reuse, 0x1e18 ;  /* 0x00001e1829277836 */ /* 0x040fe20000000000 */
[----:B------:R-:W-:Y:S01]  /*4500*/  IADD3 R43, PT, PT, R41, 0xe18, RZ ;  /* 0x00000e18292b7810 */ /* 0x000fe20007ffe0ff */
[----:B0-----:R-:W-:-:S05]  /*4510*/  IMAD.U32 R36, RZ, RZ, UR15 ;  /* 0x0000000fff247e24 */ /* 0x001fca000f8e00ff */
[C---:B------:R-:W-:Y:S02]  /*4520*/  LEA R39, R36.reuse, R39, 0x18 ;  /* 0x0000002724277211 */ /* 0x040fe400078ec0ff */
[----:B------:R-:W-:Y:S02]  /*4530*/  LEA R12, R36, R43, 0x18 ;  /* 0x0000002b240c7211 */ /* 0x000fe400078ec0ff */
[----:B------:R-:W-:Y:S01]  /*4540*/  IADD3 R43, PT, PT, R41, 0x2018, RZ ;  /* 0x00002018292b7810 */ /* 0x000fe20007ffe0ff */
[----:B------:R-:W-:Y:S02]  /*4550*/  IMAD R39, R24, 0x4, R39 ;  /* 0x0000000418277824 */ /* 0x000fe400078e0227 */
[----:B------:R-:W-:Y:S01]  /*4560*/  IMAD R40, R14, 0x4, R12 ;  /* 0x000000040e287824 */ /* 0x000fe200078e020c */
[----:B------:R-:W-:Y:S01]  /*4570*/  LEA R43, R36, R43, 0x18 ;  /* 0x0000002b242b7211 */ /* 0x000fe200078ec0ff */
[----:B------:R-:W-:Y:S01]  /*4580*/  VIADD R14, R14, 0x1 ;  /* 0x000000010e0e7836 */ /* 0x000fe20000000000 */
[----:B------:R-:W-:Y:S03]  /*4590*/  STS [R39], R38 ;  /* 0x0000002627007388 */ /* 0x000fe60000000800 */
[----:B------:R-:W-:Y:S01]  /*45a0*/  IMAD R43, R24, 0x4, R43 ;  /* 0x00000004182b7824 */ /* 0x000fe200078e022b */
[----:B------:R-:W0:Y:S04]  /*45b0*/  LDS R40, [R40] ;  /* 0x0000000028287984 */ /* 0x000e280000000800 */
[----:B0-----:R1:W-:Y:S01]  /*45c0*/  STS [R43], R40 ;  /* 0x000000282b007388 */ /* 0x0013e20000000800 */
[----:B------:R-:W-:Y:S05]  /*45d0*/  BRA `(.L_x_76) ;  /* 0x0000000000347947 */ /* 0x000fea0003800000 */
.L_x_75:
[----:B------:R-:W0:Y:S01]  /*45e0*/  S2UR UR16, SR_CgaCtaId ;  /* 0x00000000001079c3 */ /* 0x000e220000008800 */
[----:B------:R-:W-:Y:S01]  /*45f0*/  UMOV UR15, 0x400 ;  /* 0x00000400000f7882 */ /* 0x000fe20000000000 */
[C---:B------:R-:W-:Y:S01]  /*4600*/  LEA R38, R15.reuse, R26, 0x2 ;  /* 0x0000001a0f267211 */ /* 0x040fe200078e10ff */
[----:B------:R-:W-:Y:S01]  /*4610*/  IMAD R40, R15, 0x4, R27 ;  /* 0x000000040f287824 */ /* 0x000fe200078e021b */
[----:B------:R-:W-:-:S03]  /*4620*/  MOV R41, UR15 ;  /* 0x0000000f00297c02 */ /* 0x000fc60008000f00 */
[----:B------:R-:W-:Y:S02]  /*4630*/  STS [R38], R43 ;  /* 0x0000002b26007388 */ /* 0x000fe40000000800 */
[----:B------:R-:W-:Y:S02]  /*4640*/  VIADD R39, R41, 0xe18 ;  /* 0x00000e1829277836 */ /* 0x000fe40000000000 */
[----:B0-----:R-:W-:-:S05]  /*4650*/  IMAD.U32 R36, RZ, RZ, UR16 ;  /* 0x00000010ff247e24 */ /* 0x001fca000f8e00ff */
[----:B------:R-:W-:-:S05]  /*4660*/  LEA R12, R36, R39, 0x18 ;  /* 0x00000027240c7211 */ /* 0x000fca00078ec0ff */
[C---:B------:R-:W-:Y:S01]  /*4670*/  IMAD R39, R35.reuse, 0x4, R12 ;  /* 0x0000000423277824 */ /* 0x040fe200078e020c */
[----:B------:R-:W-:-:S05]  /*4680*/  IADD3 R35, PT, PT, R35, 0x1, RZ ;  /* 0x0000000123237810 */ /* 0x000fca0007ffe0ff */
[----:B------:R-:W0:Y:S04]  /*4690*/  LDS R39, [R39] ;  /* 0x0000000027277984 */ /* 0x000e280000000800 */
[----:B0-----:R0:W-:Y:S02]  /*46a0*/  STS [R40], R39 ;  /* 0x0000002728007388 */ /* 0x0011e40000000800 */
.L_x_76:
[----:B------:R-:W-:Y:S05]  /*46b0*/  BSYNC.RECONVERGENT B2 ;  /* 0x0000000000027941 */ /* 0x000fea0003800200 */
.L_x_74:
[----:B------:R-:W-:Y:S01]  /*46c0*/  ISETP.NE.AND P0, PT, R14, R3, PT ;  /* 0x000000030e00720c */ /* 0x000fe20003f05270 */
[C---:B------:R-:W-:Y:S01]  /*46d0*/  VIADD R38, R24.reuse, 0x1 ;  /* 0x0000000118267836 */ /* 0x040fe20000000000 */
[----:B------:R-:W-:Y:S01]  /*46e0*/  ISETP.NE.AND P1, PT, R35, R4, PT ;  /* 0x000000042300720c */ /* 0x000fe20003f25270 */
[----:B------:R-:W-:Y:S01]  /*46f0*/  VIADD R15, R15, 0x1 ;  /* 0x000000010f0f7836 */ /* 0x000fe20000000000 */
[----:B0-----:R-:W-:Y:S01]  /*4700*/  IADD3 R39, PT, PT, R24, 0x2, RZ ;  /* 0x0000000218277810 */ /* 0x001fe20007ffe0ff */
[----:B------:R-:W-:-:S10]  /*4710*/  IMAD.MOV.U32 R24, RZ, RZ, R38 ;  /* 0x000000ffff187224 */ /* 0x000fd400078e0026 */
[----:B------:R-:W-:Y:S05]  /*4720*/  @P0 BRA P1, `(.L_x_77) ;  /* 0xfffffffc00440947 */ /* 0x000fea000083ffff */
[----:B------:R-:W-:Y:S05]  /*4730*/  BSYNC.RECONVERGENT B1 ;  /* 0x0000000000017941 */ /* 0x000fea0003800200 */
.L_x_73:
        /* <DEDUP_REMOVED lines=11> */
[----:B------:R-:W-:Y:S02]  /*47f0*/  ISETP.NE.AND P0, PT, R15, RZ, PT ;  /* 0x000000ff0f00720c */ /* 0x000fe40003f05270 */
[----:B------:R-:W-:Y:S01]  /*4800*/  MOV R25, R30 ;  /* 0x0000001e00197202 */ /* 0x000fe20000000f00 */
[----:B0-----:R-:W-:Y:S04]  /*4810*/  STS [R33+UR6], R14 ;  /* 0x0000000e21007988 */ /* 0x001fe80008000806 */
[----:B------:R-:W0:Y:S04]  /*4820*/  LDS R24, [R33+UR8] ;  /* 0x0000000821187984 */ /* 0x000e280008000800 */
[----:B0-----:R0:W-:Y:S02]  /*4830*/  STS [R33+UR5], R24 ;  /* 0x0000001821007988 */ /* 0x0011e40008000805 */
        /* <DEDUP_REMOVED lines=12> */
.L_x_82:
[----:B------:R-:W-:Y:S05]  /*4900*/  BSYNC.RECONVERGENT B2 ;  /* 0x0000000000027941 */ /* 0x000fea0003800200 */
.L_x_81:
[----:B------:R-:W-:Y:S05]  /*4910*/  @!P1 BRA `(.L_x_80) ;  /* 0x0000000000d49947 */ /* 0x000fea0003800000 */
[----:B------:R-:W-:Y:S02]  /*4920*/  MOV R15, 0x400 ;  /* 0x00000400000f7802 */ /* 0x000fe40000000f00 */
[----:B-1----:R-:W-:Y:S02]  /*4930*/  LEA R40, R25, R12, 0x2 ;  /* 0x0000000c19287211 */ /* 0x002fe400078e10ff */
[C---:B------:R-:W-:Y:S01]  /*4940*/  IADD3 R35, PT, PT, R15.reuse, 0x1e18, RZ ;  /* 0x00001e180f237810 */ /* 0x040fe20007ffe0ff */
[C---:B------:R-:W-:Y:S01]  /*4950*/  VIADD R37, R15.reuse, 0x1018 ;  /* 0x000010180f257836 */ /* 0x040fe20000000000 */
[----:B------:R-:W-:Y:S02]  /*4960*/  IADD3 R39, PT, PT, R15, 0x2018, RZ ;  /* 0x000020180f277810 */ /* 0x000fe40007ffe0ff */
[C---:B------:R-:W-:Y:S02]  /*4970*/  LEA R14, R36.reuse, R35, 0x18 ;  /* 0x00000023240e7211 */ /* 0x040fe400078ec0ff */
[----:B------:R-:W-:-:S02]  /*4980*/  LEA R15, R36, R37, 0x18 ;  /* 0x00000025240f7211 */ /* 0x000fc400078ec0ff */
[----:B0-----:R-:W-:Y:S01]  /*4990*/  LEA R24, R36, R39, 0x18 ;  /* 0x0000002724187211 */ /* 0x001fe200078ec0ff */
[C---:B------:R-:W-:Y:S02]  /*49a0*/  IMAD R34, R25.reuse, 0x4, R14 ;  /* 0x0000000419227824 */ /* 0x040fe400078e020e */
[C---:B--2---:R-:W-:Y:S02]  /*49b0*/  IMAD R38, R25.reuse, 0x4, R15 ;  /* 0x0000000419267824 */ /* 0x044fe400078e020f */
[C---:B------:R-:W-:Y:S01]  /*49c0*/  IMAD R37, R25.reuse, 0x4, R24 ;  /* 0x0000000419257824 */ /* 0x040fe200078e0218 */
        /* <DEDUP_REMOVED lines=19> */
.L_x_83:
[C---:B------:R-:W-:Y:S01]  /*4b00*/  IMAD R34, R25.reuse, 0x4, R14 ;  /* 0x0000000419227824 */ /* 0x040fe200078e020e */
[C---:B------:R-:W-:Y:S01]  /*4b10*/  LEA R38, R25.reuse, R15, 0x2 ;  /* 0x0000000f19267211 */ /* 0x040fe200078e10ff */
[C---:B------:R-:W-:Y:S02]  /*4b20*/  IMAD R37, R25.reuse, 0x4, R24 ;  /* 0x0000000419257824 */ /* 0x040fe400078e0218 */
[C---:B---34-:R-:W-:Y:S01]  /*4b30*/  IMAD R40, R25.reuse, 0x4, R12 ;  /* 0x0000000419287824 */ /* 0x058fe200078e020c */
        /* <DEDUP_REMOVED lines=19> */
.L_x_80:
[----:B------:R-:W-:Y:S05]  /*4c70*/  BSYNC.RECONVERGENT B1 ;  /* 0x0000000000017941 */ /* 0x000fea0003800200 */
.L_x_79:
[----:B------:R-:W-:Y:S05]  /*4c80*/  BRA `(.L_x_72) ;  /* 0x0000000400c87947 */ /* 0x000fea0003800000 */
.L_x_78:
[----:B------:R-:W-:Y:S01]  /*4c90*/  VIADD R24, R2, 0xf ;  /* 0x0000000f02187836 */ /* 0x000fe20000000000 */
[----:B------:R-:W-:Y:S04]  /*4ca0*/  BSSY.RECONVERGENT B1, `(.L_x_84) ;  /* 0x0000036000017945 */ /* 0x000fe80003800200 */
[----:B------:R-:W-:-:S13]  /*4cb0*/  ISETP.GE.AND P0, PT, R24, R14, PT ;  /* 0x0000000e1800720c */ /* 0x000fda0003f06270 */
[----:B------:R-:W-:Y:S05]  /*4cc0*/  @!P0 BRA `(.L_x_85) ;  /* 0x0000000000cc8947 */ /* 0x000fea0003800000 */
[----:B------:R-:W-:Y:S01]  /*4cd0*/  IMAD.MOV R15, RZ, RZ, -R14 ;  /* 0x000000ffff0f7224 */ /* 0x000fe200078e0a0e */
[----:B------:R-:W-:Y:S01]  /*4ce0*/  IADD3 R25, PT, PT, R24, -R14, RZ ;  /* 0x8000000e18197210 */ /* 0x000fe20007ffe0ff */
[----:B------:R-:W-:Y:S03]  /*4cf0*/  BSSY.RECONVERGENT B2, `(.L_x_86) ;  /* 0x0000016000027945 */ /* 0x000fe60003800200 */
[----:B------:R-:W-:Y:S02]  /*4d00*/  LOP3.LUT P0, R15, R15, 0x3, RZ, 0xc0, !PT ;  /* 0x000000030f0f7812 */ /* 0x000fe4000780c0ff */
[----:B------:R-:W-:-:S11]  /*4d10*/  ISETP.GE.U32.AND P1, PT, R25, 0x3, PT ;  /* 0x000000031900780c */ /* 0x000fd60003f26070 */
[----:B------:R-:W-:Y:S05]  /*4d20*/  @!P0 BRA `(.L_x_87) ;  /* 0x0000000000488947 */ /* 0x000fea0003800000 */
[----:B------:R-:W0:Y:S01]  /*4d30*/  LDS R38, [R33+UR6+0x3c] ;  /* 0x00003c0621267984 */ /* 0x000e220008000800 */
[----:B------:R-:W-:Y:S01]  /*4d40*/  ISETP.NE.AND P0, PT, R15, 0x1, PT ;  /* 0x000000010f00780c */ /* 0x000fe20003f05270 */
[----:B------:R-:W-:Y:S02]  /*4d50*/  VIADD R24, R2, 0xe ;  /* 0x0000000e02187836 */ /* 0x000fe40000000000 */
[----:B0-----:R-:W-:Y:S04]  /*4d60*/  STS [R33+UR6+0x7c], R38 ;  /* 0x00007c2621007988 */ /* 0x001fe80008000806 */
[----:B-1----:R-:W0:Y:S04]  /*4d70*/  LDS R40, [R33+UR5+0x3c] ;  /* 0x00003c0521287984 */ /* 0x002e280008000800 */
[----:B0-----:R0:W-:Y:S02]  /*4d80*/  STS [R33+UR5+0x7c], R40 ;  /* 0x00007c2821007988 */ /* 0x0011e40008000805 */
        /* <DEDUP_REMOVED lines=12> */
.L_x_87:
[----:B------:R-:W-:Y:S05]  /*4e50*/  BSYNC.RECONVERGENT B2 ;  /* 0x0000000000027941 */ /* 0x000fea0003800200 */
.L_x_86:
[----:B------:R-:W-:Y:S05]  /*4e60*/  @!P1 BRA `(.L_x_85) ;  /* 0x0000000000649947 */ /* 0x000fea0003800000 */
[----:B------:R-:W-:-:S05]  /*4e70*/  MOV R15, 0x400 ;  /* 0x00000400000f7802 */ /* 0x000fca0000000f00 */
[----:B------:R-:W-:-:S05]  /*4e80*/  VIADD R15, R15, 0x1018 ;  /* 0x000010180f0f7836 */ /* 0x000fca0000000000 */
[----:B------:R-:W-:-:S07]  /*4e90*/  LEA R15, R36, R15, 0x18 ;  /* 0x0000000f240f7211 */ /* 0x000fce00078ec0ff */
.L_x_88:
[C---:B------:R-:W-:Y:S01]  /*4ea0*/  IMAD R25, R24.reuse, 0x4, R15 ;  /* 0x0000000418197824 */ /* 0x040fe200078e020f */
[C---:B---3--:R-:W-:Y:S01]  /*4eb0*/  LEA R35, R24.reuse, R12, 0x2 ;  /* 0x0000000c18237211 */ /* 0x048fe200078e10ff */
[C---:B-1----:R-:W-:Y:S02]  /*4ec0*/  VIADD R43, R24.reuse, 0xfffffffd ;  /* 0xfffffffd182b7836 */ /* 0x042fe40000000000 */
[----:B------:R-:W-:Y:S01]  /*4ed0*/  VIADD R24, R24, 0xfffffffc ;  /* 0xfffffffc18187836 */ /* 0x000fe20000000000 */
[----:B------:R-:W1:Y:S02]  /*4ee0*/  LDS R38, [R25] ;  /* 0x0000000019267984 */ /* 0x000e640000000800 */
[----:B------:R-:W-:Y:S02]  /*4ef0*/  ISETP.GT.AND P0, PT, R43, R14, PT ;  /* 0x0000000e2b00720c */ /* 0x000fe40003f04270 */
[----:B-1----:R-:W-:Y:S04]  /*4f00*/  STS [R25+0x40], R38 ;  /* 0x0000402619007388 */ /* 0x002fe80000000800 */
[----:B0-----:R-:W0:Y:S04]  /*4f10*/  LDS R40, [R35] ;  /* 0x0000000023287984 */ /* 0x001e280000000800 */
        /* <DEDUP_REMOVED lines=14> */
.L_x_85:
[----:B------:R-:W-:Y:S05]  /*5000*/  BSYNC.RECONVERGENT B1 ;  /* 0x0000000000017941 */ /* 0x000fea0003800200 */
.L_x_84:
        /* <DEDUP_REMOVED lines=16> */
[----:B------:R-:W-:Y:S01]  /*5110*/  ISETP.NE.AND P0, PT, R15, 0x1, PT ;  /* 0x000000010f00780c */ /* 0x000fe20003f05270 */
[----:B------:R-:W-:-:S12]  /*5120*/  IMAD.MOV.U32 R25, RZ, RZ, R32 ;  /* 0x000000ffff197224 */ /* 0x000fd800078e0020 */
[----:B------:R-:W-:Y:S01]  /*5130*/  @P0 MOV R25, R28 ;  /* 0x0000001c00190202 */ /* 0x000fe20000000f00 */
[----:B-----5:R-:W-:Y:S04]  /*5140*/  STS [R33+UR6+0x4], R14 ;  /* 0x0000040e21007988 */ /* 0x020fe80008000806 */
[----:B----4-:R-:W4:Y:S04]  /*5150*/  LDS R24, [R33+UR8+0x4] ;  /* 0x0000040821187984 */ /* 0x010f280008000800 */
[----:B----4-:R-:W-:Y:S04]  /*5160*/  STS [R33+UR5+0x4], R24 ;  /* 0x0000041821007988 */ /* 0x010fe80008000805 */
[----:B------:R-:W4:Y:S04]  /*5170*/  @P0 LDS R34, [R33+UR7+0x8] ;  /* 0x0000080721220984 */ /* 0x000f280008000800 */
[----:B----4-:R-:W-:Y:S04]  /*5180*/  @P0 STS [R33+UR6+0x8], R34 ;  /* 0x0000082221000988 */ /* 0x010fe80008000806 */
[----:B------:R-:W4:Y:S04]  /*5190*/  @P0 LDS R38, [R33+UR8+0x8] ;  /* 0x0000080821260984 */ /* 0x000f280008000800 */
[----:B----4-:R4:W-:Y:S02]  /*51a0*/  @P0 STS [R33+UR5+0x8], R38 ;  /* 0x0000082621000988 */ /* 0x0109e40008000805 */
.L_x_90:
[----:B------:R-:W-:Y:S05]  /*51b0*/  BSYNC.RECONVERGENT B1 ;  /* 0x0000000000017941 */ /* 0x000fea0003800200 */
.L_x_89:
[----:B------:R-:W-:Y:S05]  /*51c0*/  @!P1 BRA `(.L_x_72) ;  /* 0x0000000000789947 */ /* 0x000fea0003800000 */
[----:B------:R-:W-:-:S04]  /*51d0*/  MOV R14, 0x400 ;  /* 0x00000400000e7802 */ /* 0x000fc80000000f00 */
[C---:B------:R-:W-:Y:S01]  /*51e0*/  IADD3 R37, PT, PT, R14.reuse, 0x2018, RZ ;  /* 0x000020180e257810 */ /* 0x040fe20007ffe0ff */
[C---:B------:R-:W-:Y:S02]  /*51f0*/  VIADD R15, R14.reuse, 0x1e18 ;  /* 0x00001e180e0f7836 */ /* 0x040fe40000000000 */
[----:B---3--:R-:W-:Y:S01]  /*5200*/  VIADD R35, R14, 0x1018 ;  /* 0x000010180e237836 */ /* 0x008fe20000000000 */
[C---:B------:R-:W-:Y:S02]  /*5210*/  LEA R14, R36.reuse, R37, 0x18 ;  /* 0x00000025240e7211 */ /* 0x040fe400078ec0ff */
[C---:B------:R-:W-:Y:S02]  /*5220*/  LEA R15, R36.reuse, R15, 0x18 ;  /* 0x0000000f240f7211 */ /* 0x040fe400078ec0ff */
[----:B----4-:R-:W-:-:S07]  /*5230*/  LEA R24, R36, R35, 0x18 ;  /* 0x0000002324187211 */ /* 0x010fce00078ec0ff */
.L_x_91:
[C---:B------:R-:W-:Y:S01]  /*5240*/  IMAD R34, R25.reuse, 0x4, R15 ;  /* 0x0000000419227824 */ /* 0x040fe200078e020f */
[C---:B------:R-:W-:Y:S01]  /*5250*/  LEA R37, R25.reuse, R14, 0x2 ;  /* 0x0000000e19257211 */ /* 0x040fe200078e10ff */
[C---:B------:R-:W-:Y:S02]  /*5260*/  IMAD R38, R25.reuse, 0x4, R24 ;  /* 0x0000000419267824 */ /* 0x040fe400078e0218 */
[C---:B01----:R-:W-:Y:S01]  /*5270*/  IMAD R40, R25.reuse, 0x4, R12 ;  /* 0x0000000419287824 */ /* 0x043fe200078e020c */
        /* <DEDUP_REMOVED lines=19> */
.L_x_72:
[----:B------:R-:W-:Y:S05]  /*53b0*/  BSYNC.RECONVERGENT B0 ;  /* 0x0000000000007941 */ /* 0x000fea0003800200 */
.L_x_71:
        /* <DEDUP_REMOVED lines=8> */
[----:B---34-:R-:W-:Y:S01]  /*5440*/  MOV R39, R30 ;  /* 0x0000001e00277202 */ /* 0x018fe20000000f00 */
[----:B------:R-:W-:Y:S01]  /*5450*/  IMAD.MOV.U32 R25, RZ, RZ, R2 ;  /* 0x000000ffff197224 */ /* 0x000fe200078e0002 */
[----:B------:R-:W-:Y:S01]  /*5460*/  MOV R15, R2 ;  /* 0x00000002000f7202 */ /* 0x000fe20000000f00 */
[----:B------:R-:W-:Y:S02]  /*5470*/  VIADD R13, R41, 0x1018 ;  /* 0x00001018290d7836 */ /* 0x000fe40000000000 */
[----:B------:R-:W-:-:S03]  /*5480*/  IMAD.MOV.U32 R35, RZ, RZ, R4 ;  /* 0x000000ffff237224 */ /* 0x000fc600078e0004 */
[----:B-1----:R-:W-:-:S07]  /*5490*/  LEA R24, R36, R13, 0x18 ;  /* 0x0000000d24187211 */ /* 0x002fce00078ec0ff */
.L_x_98:
[--C-:B------:R-:W-:Y:S01]  /*54a0*/  IMAD R38, R15, 0x4, R24.reuse ;  /* 0x000000040f267824 */ /* 0x100fe200078e0218 */
[----:B------:R-:W-:Y:S01]  /*54b0*/  BSSY.RECONVERGENT B2, `(.L_x_95) ;  /* 0x0000026000027945 */ /* 0x000fe20003800200 */
[----:B------:R-:W-:Y:S01]  /*54c0*/  IMAD R12, R35, 0x4, R24 ;  /* 0x00000004230c7824 */ /* 0x000fe200078e0218 */
[----:B------:R-:W-:Y:S01]  /*54d0*/  MOV R13, R39 ;  /* 0x00000027000d7202 */ /* 0x000fe20000000f00 */
[----:B------:R-:W-:Y:S02]  /*54e0*/  IMAD.MOV.U32 R34, RZ, RZ, R14 ;  /* 0x000000ffff227224 */ /* 0x000fe400078e000e */
[----:B------:R-:W-:Y:S01]  /*54f0*/  LDS R38, [R38] ;  /* 0x0000000026267984 */ /* 0x000fe20000000800 */
[----:B------:R-:W-:-:S03]  /*5500*/  IMAD.MOV.U32 R37, RZ, RZ, R25 ;  /* 0x000000ffff257224 */ /* 0x000fc600078e0019 */
[----:B0-----:R-:W0:Y:S02]  /*5510*/  LDS R43, [R12] ;  /* 0x000000000c2b7984 */ /* 0x001e240000000800 */
[----:B0-----:R-:W-:-:S13]  /*5520*/  FSETP.GEU.AND P0, PT, |R38|, |R43|, PT ;  /* 0x4000002b2600720b */ /* 0x001fda0003f0e200 */
[----:B------:R-:W-:Y:S05]  /*5530*/  @P0 BRA `(.L_x_96) ;  /* 0x0000000000400947 */ /* 0x000fea0003800000 */
[----:B------:R-:W0:Y:S01]  /*5540*/  S2UR UR15, SR_CgaCtaId ;  /* 0x00000000000f79c3 */ /* 0x000e220000008800 */
[C---:B------:R-:W-:Y:S01]  /*5550*/  VIADD R43, R41.reuse, 0xe18 ;  /* 0x00000e18292b7836 */ /* 0x040fe20000000000 */
[----:B------:R-:W-:Y:S01]  /*5560*/  IADD3 R39, PT, PT, R41, 0x1e18, RZ ;  /* 0x00001e1829277810 */ /* 0x000fe20007ffe0ff */
[----:B0-----:R-:W-:-:S05]  /*5570*/  IMAD.U32 R36, RZ, RZ, UR15 ;  /* 0x0000000fff247e24 */ /* 0x001fca000f8e00ff */
[C---:B------:R-:W-:Y:S02]  /*5580*/  LEA R40, R36.reuse, R39, 0x18 ;  /* 0x0000002724287211 */ /* 0x040fe400078ec0ff */
        /* <DEDUP_REMOVED lines=11> */
.L_x_96:
[----:B------:R-:W0:Y:S01]  /*5640*/  S2UR UR16, SR_CgaCtaId ;  /* 0x00000000001079c3 */ /* 0x000e220000008800 */
[----:B------:R-:W-:Y:S01]  /*5650*/  UMOV UR15, 0x400 ;  /* 0x00000400000f7882 */ /* 0x000fe20000000000 */
[C---:B------:R-:W-:Y:S02]  /*5660*/  IMAD R38, R14.reuse, 0x4, R26 ;  /* 0x000000040e267824 */ /* 0x040fe400078e021a */
[----:B------:R-:W-:Y:S02]  /*5670*/  IMAD.U32 R41, RZ, RZ, UR15 ;  /* 0x0000000fff297e24 */ /* 0x000fe4000f8e00ff */
[----:B------:R-:W-:Y:S01]  /*5680*/  IMAD R40, R14, 0x4, R27 ;  /* 0x000000040e287824 */ /* 0x000fe200078e021b */
        /* <DEDUP_REMOVED lines=8> */
.L_x_97:
[----:B------:R-:W-:Y:S05]  /*5710*/  BSYNC.RECONVERGENT B2 ;  /* 0x0000000000027941 */ /* 0x000fea0003800200 */
.L_x_95:
[----:B------:R-:W-:Y:S01]  /*5720*/  ISETP.NE.AND P0, PT, R15, R4, PT ;  /* 0x000000040f00720c */ /* 0x000fe20003f05270 */
[----:B-1----:R-:W-:Y:S01]  /*5730*/  VIADD R39, R25, 0x2 ;  /* 0x0000000219277836 */ /* 0x002fe20000000000 */
[----:B------:R-:W-:Y:S01]  /*5740*/  ISETP.NE.AND P1, PT, R35, R5, PT ;  /* 0x000000052300720c */ /* 0x000fe20003f25270 */
[----:B------:R-:W-:Y:S01]  /*5750*/  VIADD R14, R14, 0x1 ;  /* 0x000000010e0e7836 */ /* 0x000fe20000000000 */
[----:B------:R-:W-:-:S04]  /*5760*/  IADD3 R38, PT, PT, R25, 0x1, RZ ;  /* 0x0000000119267810 */ /* 0x000fc80007ffe0ff */
[----:B------:R-:W-:-:S07]  /*5770*/  MOV R25, R38 ;  /* 0x0000002600197202 */ /* 0x000fce0000000f00 */
[----:B------:R-:W-:Y:S05]  /*5780*/  @P0 BRA P1, `(.L_x_98) ;  /* 0xfffffffc00440947 */ /* 0x000fea000083ffff */
[----:B------:R-:W-:Y:S05]  /*5790*/  BSYNC.RECONVERGENT B1 ;  /* 0x0000000000017941 */ /* 0x000fea0003800200 */
.L_x_94:
        /* <DEDUP_REMOVED lines=24> */
[----:B------:R-:W1:Y:S04]  /*5920*/  @P0 LDS R34, [R33+UR7+0x8] ;  /* 0x0000080721220984 */ /* 0x000e680008000800 */
[----:B-1----:R-:W-:Y:S04]  /*5930*/  @P0 STS [R33+UR6+0x8], R34 ;  /* 0x0000082221000988 */ /* 0x002fe80008000806 */
[----:B------:R-:W1:Y:S04]  /*5940*/  @P0 LDS R38, [R33+UR8+0x8] ;  /* 0x0000080821260984 */ /* 0x000e680008000800 */
[----:B-1----:R2:W-:Y:S02]  /*5950*/  @P0 STS [R33+UR5+0x8], R38 ;  /* 0x0000082621000988 */ /* 0x0025e40008000805 */
.L_x_103:
[----:B------:R-:W-:Y:S05]  /*5960*/  BSYNC.RECONVERGENT B2 ;  /* 0x0000000000027941 */ /* 0x000fea0003800200 */
.L_x_102:
[----:B------:R-:W-:Y:S05]  /*5970*/  @!P1 BRA `(.L_x_101) ;  /* 0x0000000000d49947 */ /* 0x000fea0003800000 */
[----:B------:R-:W-:Y:S01]  /*5980*/  MOV R15, 0x400 ;  /* 0x00000400000f7802 */ /* 0x000fe20000000f00 */
[----:B0-----:R-:W-:-:S04]  /*5990*/  IMAD R40, R25, 0x4, R12 ;  /* 0x0000000419287824 */ /* 0x001fc800078e020c */
[C---:B------:R-:W-:Y:S02]  /*59a0*/  VIADD R35, R15.reuse, 0x1e18 ;  /* 0x00001e180f237836 */ /* 0x040fe40000000000 */
[C---:B------:R-:W-:Y:S02]  /*59b0*/  VIADD R37, R15.reuse, 0x1018 ;  /* 0x000010180f257836 */ /* 0x040fe40000000000 */
[----:B------:R-:W-:Y:S01]  /*59c0*/  VIADD R39, R15, 0x2018 ;  /* 0x000020180f277836 */ /* 0x000fe20000000000 */
[C---:B------:R-:W-:Y:S02]  /*59d0*/  LEA R14, R36.reuse, R35, 0x18 ;  /* 0x00000023240e7211 */ /* 0x040fe400078ec0ff */
[C---:B------:R-:W-:Y:S02]  /*59e0*/  LEA R15, R36.reuse, R37, 0x18 ;  /* 0x00000025240f7211 */ /* 0x040fe400078ec0ff */
[----:B------:R-:W-:Y:S02]  /*59f0*/  LEA R34, R25, R14, 0x2 ;  /* 0x0000000e19227211 */ /* 0x000fe400078e10ff */
[----:B-1----:R-:W-:-:S02]  /*5a00*/  LEA R24, R36, R39, 0x18 ;  /* 0x0000002724187211 */ /* 0x002fc400078ec0ff */
        /* <DEDUP_REMOVED lines=21> */
.L_x_104:
        /* <DEDUP_REMOVED lines=23> */
.L_x_101:
[----:B------:R-:W-:Y:S05]  /*5cd0*/  BSYNC.RECONVERGENT B1 ;  /* 0x0000000000017941 */ /* 0x000fea0003800200 */
.L_x_100:
[----:B------:R-:W-:Y:S05]  /*5ce0*/  BRA `(.L_x_93) ;  /* 0x0000000400c87947 */ /* 0x000fea0003800000 */
.L_x_99:
[----:B------:R-:W-:Y:S01]  /*5cf0*/  IADD3 R25, PT, PT, R2, 0x1f, RZ ;  /* 0x0000001f02197810 */ /* 0x000fe20007ffe0ff */
[----:B------:R-:W-:Y:S03]  /*5d00*/  BSSY.RECONVERGENT B1, `(.L_x_105) ;  /* 0x0000036000017945 */ /* 0x000fe60003800200 */
[----:B------:R-:W-:-:S13]  /*5d10*/  ISETP.GE.AND P0, PT, R25, R15, PT ;  /* 0x0000000f1900720c */ /* 0x000fda0003f06270 */
[----:B------:R-:W-:Y:S05]  /*5d20*/  @!P0 BRA `(.L_x_106) ;  /* 0x0000000000cc8947 */ /* 0x000fea0003800000 */
[--C-:B------:R-:W-:Y:S01]  /*5d30*/  IMAD.MOV R14, RZ, RZ, -R15.reuse ;  /* 0x000000ffff0e7224 */ /* 0x100fe200078e0a0f */
[----:B------:R-:W-:Y:S01]  /*5d40*/  BSSY.RECONVERGENT B2, `(.L_x_107) ;  /* 0x0000017000027945 */ /* 0x000fe20003800200 */
[----:B------:R-:W-:-:S03]  /*5d50*/  IMAD.IADD R24, R25, 0x1, -R15 ;  /* 0x0000000119187824 */ /* 0x000fc600078e0a0f */
[----:B------:R-:W-:Y:S02]  /*5d60*/  LOP3.LUT P0, R35, R14, 0x3, RZ, 0xc0, !PT ;  /* 0x000000030e237812 */ /* 0x000fe4000780c0ff */
[----:B------:R-:W-:-:S11]  /*5d70*/  ISETP.GE.U32.AND P1, PT, R24, 0x3, PT ;  /* 0x000000031800780c */ /* 0x000fd60003f26070 */
[----:B------:R-:W-:Y:S05]  /*5d80*/  @!P0 BRA `(.L_x_108) ;  /* 0x0000000000488947 */ /* 0x000fea0003800000 */
[----:B------:R-:W1:Y:S01]  /*5d90*/  LDS R14, [R33+UR6+0x7c] ;  /* 0x00007c06210e7984 */ /* 0x000e620008000800 */
[----:B------:R-:W-:Y:S02]  /*5da0*/  ISETP.NE.AND P0, PT, R35, 0x1, PT ;  /* 0x000000012300780c */ /* 0x000fe40003f05270 */
[----:B------:R-:W-:Y:S01]  /*5db0*/  MOV R25, R16 ;  /* 0x0000001000197202 */ /* 0x000fe20000000f00 */
[----:B-1----:R-:W-:Y:S04]  /*5dc0*/  STS [R33+UR6+0xfc], R14 ;  /* 0x0000fc0e21007988 */ /* 0x002fe80008000806 */
[----:B------:R-:W1:Y:S04]  /*5dd0*/  LDS R24, [R33+UR5+0x7c] ;  /* 0x00007c0521187984 */ /* 0x000e680008000800 */
[----:B-1----:R1:W-:Y:S02]  /*5de0*/  STS [R33+UR5+0xfc], R24 ;  /* 0x0000fc1821007988 */ /* 0x0023e40008000805 */
[----:B------:R-:W-:Y:S05]  /*5df0*/  @!P0 BRA `(.L_x_108) ;  /* 0x00000000002c8947 */ /* 0x000fea0003800000 */
[----:B------:R-:W2:Y:S01]  /*5e00*/  LDS R14, [R33+UR6+0x78] ;  /* 0x00007806210e7984 */ /* 0x000ea20008000800 */
[----:B------:R-:W-:Y:S01]  /*5e10*/  ISETP.NE.AND P0, PT, R35, 0x2, PT ;  /* 0x000000022300780c */ /* 0x000fe20003f05270 */
[----:B------:R-:W-:-:S12]  /*5e20*/  IMAD.MOV.U32 R25, RZ, RZ, R17 ;  /* 0x000000ffff197224 */ /* 0x000fd800078e0011 */
[----:B------:R-:W-:Y:S01]  /*5e30*/  @P0 IMAD.MOV.U32 R25, RZ, RZ, R18 ;  /* 0x000000ffff190224 */ /* 0x000fe200078e0012 */
[----:B--2---:R-:W-:Y:S04]  /*5e40*/  STS [R33+UR6+0xf8], R14 ;  /* 0x0000f80e21007988 */ /* 0x004fe80008000806 */
[----:B-1----:R-:W1:Y:S04]  /*5e50*/  LDS R24, [R33+UR5+0x78] ;  /* 0x0000780521187984 */ /* 0x002e680008000800 */
[----:B-1----:R-:W-:Y:S04]  /*5e60*/  STS [R33+UR5+0xf8], R24 ;  /* 0x0000f81821007988 */ /* 0x002fe80008000805 */
[----:B------:R-:W1:Y:S04]  /*5e70*/  @P0 LDS R38, [R33+UR6+0x74] ;  /* 0x0000740621260984 */ /* 0x000e680008000800 */
[----:B-1----:R-:W-:Y:S04]  /*5e80*/  @P0 STS [R33+UR6+0xf4], R38 ;  /* 0x0000f42621000988 */ /* 0x002fe80008000806 */
[----:B0-----:R-:W0:Y:S04]  /*5e90*/  @P0 LDS R40, [R33+UR5+0x74] ;  /* 0x0000740521280984 */ /* 0x001e280008000800 */
[----:B0-----:R2:W-:Y:S02]  /*5ea0*/  @P0 STS [R33+UR5+0xf4], R40 ;  /* 0x0000f42821000988 */ /* 0x0015e40008000805 */
.L_x_108:
[----:B------:R-:W-:Y:S05]  /*5eb0*/  BSYNC.RECONVERGENT B2 ;  /* 0x0000000000027941 */ /* 0x000fea0003800200 */
.L_x_107:
[----:B------:R-:W-:Y:S05]  /*5ec0*/  @!P1 BRA `(.L_x_106) ;  /* 0x0000000000649947 */ /* 0x000fea0003800000 */
[----:B------:R-:W-:-:S04]  /*5ed0*/  MOV R14, 0x400 ;  /* 0x00000400000e7802 */ /* 0x000fc80000000f00 */
[----:B------:R-:W-:-:S04]  /*5ee0*/  IADD3 R35, PT, PT, R14, 0x1018, RZ ;  /* 0x000010180e237810 */ /* 0x000fc80007ffe0ff */
[----:B------:R-:W-:-:S07]  /*5ef0*/  LEA R14, R36, R35, 0x18 ;  /* 0x00000023240e7211 */ /* 0x000fce00078ec0ff */
.L_x_109:
[C---:B-1----:R-:W-:Y:S01]  /*5f00*/  IMAD R24, R25.reuse, 0x4, R14 ;  /* 0x0000000419187824 */ /* 0x042fe200078e020e */
[C---:B------:R-:W-:Y:S01]  /*5f10*/  IADD3 R42, PT, PT, R25.reuse, -0x3, RZ ;  /* 0xfffffffd192a7810 */ /* 0x040fe20007ffe0ff */
[C---:B---3--:R-:W-:Y:S02]  /*5f20*/  IMAD R38, R25.reuse, 0x4, R12 ;  /* 0x0000000419267824 */ /* 0x048fe400078e020c */
[----:B------:R-:W-:Y:S01]  /*5f30*/  VIADD R25, R25, 0xfffffffc ;  /* 0xfffffffc19197836 */ /* 0x000fe20000000000 */
[----:B------:R-:W1:Y:S01]  /*5f40*/  LDS R35, [R24] ;  /* 0x0000000018237984 */ /* 0x000e620000000800 */
[----:B------:R-:W-:-:S03]  /*5f50*/  ISETP.GT.AND P0, PT, R42, R15, PT ;  /* 0x0000000f2a00720c */ /* 0x000fc60003f04270 */
[----:B-1----:R-:W-:Y:S04]  /*5f60*/  STS [R24+0x80], R35 ;  /* 0x0000802318007388 */ /* 0x002fe80000000800 */
[----:B------:R-:W1:Y:S04]  /*5f70*/  LDS R39, [R38] ;  /* 0x0000000026277984 */ /* 0x000e680000000800 */
[----:B-1----:R-:W-:Y:S04]  /*5f80*/  STS [R38+0x80], R39 ;  /* 0x0000802726007388 */ /* 0x002fe80000000800 */
[----:B------:R-:W1:Y:S04]  /*5f90*/  LDS R41, [R24+-0x4] ;  /* 0xfffffc0018297984 */ /* 0x000e680000000800 */
[----:B-1----:R-:W-:Y:S04]  /*5fa0*/  STS [R24+0x7c], R41 ;  /* 0x00007c2918007388 */ /* 0x002fe80000000800 */
[----:B0-----:R-:W0:Y:S04]  /*5fb0*/  LDS R43, [R38+-0x4] ;  /* 0xfffffc00262b7984 */ /* 0x001e280000000800 */
        /* <DEDUP_REMOVED lines=10> */
.L_x_106:
[----:B------:R-:W-:Y:S05]  /*6060*/  BSYNC.RECONVERGENT B1 ;  /* 0x0000000000017941 */ /* 0x000fea0003800200 */
.L_x_105:
        /* <DEDUP_REMOVED lines=12> */
[----:B-1----:R-:W1:Y:S04]  /*6130*/  LDS R24, [R33+UR8] ;  /* 0x0000000821187984 */ /* 0x002e680008000800 */
[----:B-1----:R4:W-:Y:S02]  /*6140*/  STS [R33+UR5], R24 ;  /* 0x0000001821007988 */ /* 0x0029e40008000805 */
[----:B------:R-:W-:Y:S05]  /*6150*/  @!P0 BRA `(.L_x_111) ;  /* 0x00000000002c8947 */ /* 0x000fea0003800000 */
[----:B------:R-:W1:Y:S01]  /*6160*/  LDS R14, [R33+UR7+0x4] ;  /* 0x00000407210e7984 */ /* 0x000e620008000800 */
[----:B------:R-:W-:Y:S01]  /*6170*/  ISETP.NE.AND P0, PT, R15, 0x1, PT ;  /* 0x000000010f00780c */ /* 0x000fe20003f05270 */
[----:B------:R-:W-:-:S12]  /*6180*/  IMAD.MOV.U32 R25, RZ, RZ, R32 ;  /* 0x000000ffff197224 */ /* 0x000fd800078e0020 */
[----:B------:R-:W-:Y:S01]  /*6190*/  @P0 IMAD.MOV.U32 R25, RZ, RZ, R28 ;  /* 0x000000ffff190224 */ /* 0x000fe200078e001c */
[----:B-1----:R-:W-:Y:S04]  /*61a0*/  STS [R33+UR6+0x4], R14 ;  /* 0x0000040e21007988 */ /* 0x002fe80008000806 */
[----:B----4-:R-:W1:Y:S04]  /*61b0*/  LDS R24, [R33+UR8+0x4] ;  /* 0x0000040821187984 */ /* 0x010e680008000800 */
[----:B-1----:R-:W-:Y:S04]  /*61c0*/  STS [R33+UR5+0x4], R24 ;  /* 0x0000041821007988 */ /* 0x002fe80008000805 */
[----:B------:R-:W1:Y:S04]  /*61d0*/  @P0 LDS R34, [R33+UR7+0x8] ;  /* 0x0000080721220984 */ /* 0x000e680008000800 */
[----:B-1----:R-:W-:Y:S04]  /*61e0*/  @P0 STS [R33+UR6+0x8], R34 ;  /* 0x0000082221000988 */ /* 0x002fe80008000806 */
[----:B---3--:R-:W1:Y:S04]  /*61f0*/  @P0 LDS R38, [R33+UR8+0x8] ;  /* 0x0000080821260984 */ /* 0x008e680008000800 */
[----:B-1----:R1:W-:Y:S02]  /*6200*/  @P0 STS [R33+UR5+0x8], R38 ;  /* 0x0000082621000988 */ /* 0x0023e40008000805 */
.L_x_111:
[----:B------:R-:W-:Y:S05]  /*6210*/  BSYNC.RECONVERGENT B1 ;  /* 0x0000000000017941 */ /* 0x000fea0003800200 */
.L_x_110:
[----:B------:R-:W-:Y:S05]  /*6220*/  @!P1 BRA `(.L_x_93) ;  /* 0x0000000000789947 */ /* 0x000fea0003800000 */
[----:B------:R-:W-:-:S04]  /*6230*/  MOV R14, 0x400 ;  /* 0x00000400000e7802 */ /* 0x000fc80000000f00 */
[C---:B------:R-:W-:Y:S01]  /*6240*/  IADD3 R15, PT, PT, R14.reuse, 0x1e18, RZ ;  /* 0x00001e180e0f7810 */ /* 0x040fe20007ffe0ff */
[C---:B------:R-:W-:Y:S02]  /*6250*/  VIADD R35, R14.reuse, 0x1018 ;  /* 0x000010180e237836 */ /* 0x040fe40000000000 */
[----:B------:R-:W-:Y:S01]  /*6260*/  VIADD R37, R14, 0x2018 ;  /* 0x000020180e257836 */ /* 0x000fe20000000000 */
[C---:B------:R-:W-:Y:S02]  /*6270*/  LEA R15, R36.reuse, R15, 0x18 ;  /* 0x0000000f240f7211 */ /* 0x040fe400078ec0ff */
[C---:B-1--4-:R-:W-:Y:S02]  /*6280*/  LEA R24, R36.reuse, R35, 0x18 ;  /* 0x0000002324187211 */ /* 0x052fe400078ec0ff */
[----:B------:R-:W-:-:S07]  /*6290*/  LEA R14, R36, R37, 0x18 ;  /* 0x00000025240e7211 */ /* 0x000fce00078ec0ff */
.L_x_112:
[C---:B------:R-:W-:Y:S01]  /*62a0*/  LEA R34, R25.reuse, R15, 0x2 ;  /* 0x0000000f19227211 */ /* 0x040fe200078e10ff */
[C---:B---3--:R-:W-:Y:S01]  /*62b0*/  IMAD R38, R25.reuse, 0x4, R24 ;  /* 0x0000000419267824 */ /* 0x048fe200078e0218 */
[C---:B0-2---:R-:W-:Y:S01]  /*62c0*/  LEA R40, R25.reuse, R12, 0x2 ;  /* 0x0000000c19287211 */ /* 0x045fe200078e10ff */
        /* <DEDUP_REMOVED lines=20> */
.L_x_93:
[----:B------:R-:W-:Y:S05]  /*6410*/  BSYNC.RECONVERGENT B0 ;  /* 0x0000000000007941 */ /* 0x000fea0003800200 */
.L_x_92:
[----:B------:R-:W-:Y:S01]  /*6420*/  BAR.SYNC.DEFER_BLOCKING 0x0 ;  /* 0x0000000000007b1d */ /* 0x000fe20000010000 */
[----:B------:R-:W-:-:S05]  /*6430*/  LOP3.LUT P0, RZ, R2, 0x7f, RZ, 0xc0, !PT ;  /* 0x0000007f02ff7812 */ /* 0x000fca000780c0ff */
[----:B------:R-:W-:Y:S08]  /*6440*/  BSSY.RECONVERGENT B0, `(.L_x_113) ;  /* 0x0000103000007945 */ /* 0x000ff00003800200 */
[----:B------:R-:W-:Y:S05]  /*6450*/  @P0 BRA `(.L_x_114) ;  /* 0x0000001000040947 */ /* 0x000fea0003800000 */
[----:B------:R-:W-:Y:S01]  /*6460*/  UMOV UR15, 0x400 ;  /* 0x00000400000f7882 */ /* 0x000fe20000000000 */
[----:B------:R-:W-:Y:S01]  /*6470*/  BSSY.RECONVERGENT B1, `(.L_x_115) ;  /* 0x0000038000017945 */ /* 0x000fe20003800200 */
[----:B--2---:R-:W-:Y:S01]  /*6480*/  IMAD.U32 R41, RZ, RZ, UR15 ;  /* 0x0000000fff297e24 */ /* 0x004fe2000f8e00ff */
[----:B---3--:R-:W-:Y:S01]  /*6490*/  MOV R34, R2 ;  /* 0x0000000200227202 */ /* 0x008fe20000000f00 */
[----:B------:R-:W-:Y:S02]  /*64a0*/  IMAD.MOV.U32 R15, RZ, RZ, RZ ;  /* 0x000000ffff0f7224 */ /* 0x000fe400078e00ff */
[----:B01--4-:R-:W-:Y:S01]  /*64b0*/  IMAD.MOV.U32 R38, RZ, RZ, R30 ;  /* 0x000000ffff267224 */ /* 0x013fe200078e001e */
[----:B------:R-:W-:Y:S01]  /*64c0*/  IADD3 R25, PT, PT, R41, 0x1018, RZ ;  /* 0x0000101829197810 */ /* 0x000fe20007ffe0ff */
[----:B------:R-:W-:-:S03]  /*64d0*/  IMAD.MOV.U32 R24, RZ, RZ, R2 ;  /* 0x000000ffff187224 */ /* 0x000fc600078e0002 */
[----:B------:R-:W-:Y:S01]  /*64e0*/  LEA R25, R36, R25, 0x18 ;  /* 0x0000001924197211 */ /* 0x000fe200078ec0ff */
[----:B------:R-:W-:-:S07]  /*64f0*/  IMAD.MOV.U32 R36, RZ, RZ, R5 ;  /* 0x000000ffff247224 */ /* 0x000fce00078e0005 */
.L_x_119:
        /* <DEDUP_REMOVED lines=9> */
[----:B-1----:R-:W-:Y:S05]  /*6590*/  @P0 BRA `(.L_x_117) ;  /* 0x0000000000400947 */ /* 0x002fea0003800000 */
[----:B------:R-:W0:Y:S01]  /*65a0*/  S2UR UR15, SR_CgaCtaId ;  /* 0x00000000000f79c3 */ /* 0x000e220000008800 */
[C---:B------:R-:W-:Y:S02]  /*65b0*/  VIADD R13, R41.reuse, 0x1e18 ;  /* 0x00001e18290d7836 */ /* 0x040fe40000000000 */
[----:B------:R-:W-:Y:S01]  /*65c0*/  VIADD R45, R41, 0xe18 ;  /* 0x00000e18292d7836 */ /* 0x000fe20000000000 */
[----:B0-----:R-:W-:-:S04]  /*65d0*/  MOV R14, UR15 ;  /* 0x0000000f000e7c02 */ /* 0x001fc80008000f00 */
[C---:B------:R-:W-:Y:S02]  /*65e0*/  LEA R43, R14.reuse, R13, 0x18 ;  /* 0x0000000d0e2b7211 */ /* 0x040fe400078ec0ff */
[----:B------:R-:W-:-:S03]  /*65f0*/  LEA R13, R14, R45, 0x18 ;  /* 0x0000002d0e0d7211 */ /* 0x000fc600078ec0ff */
[----:B------:R-:W-:Y:S01]  /*6600*/  IMAD R38, R34, 0x4, R43 ;  /* 0x0000000422267824 */ /* 0x000fe200078e022b */
[C---:B------:R-:W-:Y:S01]  /*6610*/  LEA R40, R24.reuse, R13, 0x2 ;  /* 0x0000000d18287211 */ /* 0x040fe200078e10ff */
[----:B------:R-:W-:Y:S01]  /*6620*/  VIADD R43, R41, 0x2018 ;  /* 0x00002018292b7836 */ /* 0x000fe20000000000 */
[----:B------:R-:W-:Y:S02]  /*6630*/  IADD3 R24, PT, PT, R24, 0x1, RZ ;  /* 0x0000000118187810 */ /* 0x000fe40007ffe0ff */
[----:B------:R-:W-:Y:S02]  /*6640*/  STS [R38], R39 ;  /* 0x0000002726007388 */ /* 0x000fe40000000800 */
[----:B------:R-:W-:Y:S02]  /*6650*/  LEA R43, R14, R43, 0x18 ;  /* 0x0000002b0e2b7211 */ /* 0x000fe400078ec0ff */
[----:B------:R-:W0:Y:S03]  /*6660*/  LDS R40, [R40] ;  /* 0x0000000028287984 */ /* 0x000e260000000800 */
[----:B------:R-:W-:-:S05]  /*6670*/  IMAD R43, R34, 0x4, R43 ;  /* 0x00000004222b7824 */ /* 0x000fca00078e022b */
[----:B0-----:R1:W-:Y:S01]  /*6680*/  STS [R43], R40 ;  /* 0x000000282b007388 */ /* 0x0013e20000000800 */
[----:B------:R-:W-:Y:S05]  /*6690*/  BRA `(.L_x_118) ;  /* 0x0000000000347947 */ /* 0x000fea0003800000 */
.L_x_117:
        /* <DEDUP_REMOVED lines=13> */
.L_x_118:
[----:B------:R-:W-:Y:S05]  /*6770*/  BSYNC.RECONVERGENT B2 ;  /* 0x0000000000027941 */ /* 0x000fea0003800200 */
.L_x_116:
[----:B------:R-:W-:Y:S01]  /*6780*/  ISETP.NE.AND P0, PT, R24, R5, PT ;  /* 0x000000051800720c */ /* 0x000fe20003f05270 */
[----:B0-----:R-:W-:Y:S01]  /*6790*/  VIADD R39, R34, 0x1 ;  /* 0x0000000122277836 */ /* 0x001fe20000000000 */
[----:B------:R-:W-:Y:S01]  /*67a0*/  ISETP.NE.AND P1, PT, R36, R6, PT ;  /* 0x000000062400720c */ /* 0x000fe20003f25270 */
[----:B------:R-:W-:Y:S01]  /*67b0*/  VIADD R38, R34, 0x2 ;  /* 0x0000000222267836 */ /* 0x000fe20000000000 */
[----:B------:R-:W-:Y:S01]  /*67c0*/  IADD3 R15, PT, PT, R15, 0x1, RZ ;  /* 0x000000010f0f7810 */ /* 0x000fe20007ffe0ff */
[----:B------:R-:W-:-:S10]  /*67d0*/  IMAD.MOV.U32 R34, RZ, RZ, R39 ;  /* 0x000000ffff227224 */ /* 0x000fd400078e0027 */
[----:B------:R-:W-:Y:S05]  /*67e0*/  @P0 BRA P1, `(.L_x_119) ;  /* 0xfffffffc00440947 */ /* 0x000fea000083ffff */
[----:B------:R-:W-:Y:S05]  /*67f0*/  BSYNC.RECONVERGENT B1 ;  /* 0x0000000000017941 */ /* 0x000fea0003800200 */
.L_x_115:
        /* <DEDUP_REMOVED lines=18> */
[----:B------:R-:W-:Y:S01]  /*6920*/  ISETP.NE.AND P0, PT, R15, 0x1, PT ;  /* 0x000000010f00780c */ /* 0x000fe20003f05270 */
[----:B------:R-:W-:-:S12]  /*6930*/  IMAD.MOV.U32 R34, RZ, RZ, R32 ;  /* 0x000000ffff227224 */ /* 0x000fd800078e0020 */
[----:B------:R-:W-:Y:S01]  /*6940*/  @P0 MOV R34, R28 ;  /* 0x0000001c00220202 */ /* 0x000fe20000000f00 */
[----:B--2---:R-:W-:Y:S04]  /*6950*/  STS [R33+UR6+0x4], R24 ;  /* 0x0000041821007988 */ /* 0x004fe80008000806 */
[----:B0-----:R-:W0:Y:S04]  /*6960*/  LDS R36, [R33+UR8+0x4] ;  /* 0x0000040821247984 */ /* 0x001e280008000800 */
[----:B0-----:R-:W-:Y:S04]  /*6970*/  STS [R33+UR5+0x4], R36 ;  /* 0x0000042421007988 */ /* 0x001fe80008000805 */
[----:B------:R-:W0:Y:S04]  /*6980*/  @P0 LDS R38, [R33+UR7+0x8] ;  /* 0x0000080721260984 */ /* 0x000e280008000800 */
[----:B0-----:R-:W-:Y:S04]  /*6990*/  @P0 STS [R33+UR6+0x8], R38 ;  /* 0x0000082621000988 */ /* 0x001fe80008000806 */
[----:B-1----:R-:W0:Y:S04]  /*69a0*/  @P0 LDS R40, [R33+UR8+0x8] ;  /* 0x0000080821280984 */ /* 0x002e280008000800 */
[----:B0-----:R2:W-:Y:S02]  /*69b0*/  @P0 STS [R33+UR5+0x8], R40 ;  /* 0x0000082821000988 */ /* 0x0015e40008000805 */
.L_x_124:
[----:B------:R-:W-:Y:S05]  /*69c0*/  BSYNC.RECONVERGENT B2 ;  /* 0x0000000000027941 */ /* 0x000fea0003800200 */
.L_x_123:
[----:B------:R-:W-:Y:S05]  /*69d0*/  @!P1 BRA `(.L_x_122) ;  /* 0x0000000000d49947 */ /* 0x000fea0003800000 */
[----:B------:R-:W-:Y:S01]  /*69e0*/  MOV R24, 0x400 ;  /* 0x0000040000187802 */ /* 0x000fe20000000f00 */
[C---:B------:R-:W-:Y:S02]  /*69f0*/  IMAD R39, R34.reuse, 0x4, R13 ;  /* 0x0000000422277824 */ /* 0x040fe400078e020d */
[----:B-1----:R-:W-:Y:S01]  /*6a00*/  VIADD R43, R34, 0x4 ;  /* 0x00000004222b7836 */ /* 0x002fe20000000000 */
[C---:B------:R-:W-:Y:S01]  /*6a10*/  IADD3 R25, PT, PT, R24.reuse, 0x1018, RZ ;  /* 0x0000101818197810 */ /* 0x040fe20007ffe0ff */
[C---:B------:R-:W-:Y:S02]  /*6a20*/  VIADD R15, R24.reuse, 0x1e18 ;  /* 0x00001e18180f7836 */ /* 0x040fe40000000000 */
[----:B------:R-:W-:Y:S01]  /*6a30*/  VIADD R37, R24, 0x2018 ;  /* 0x0000201818257836 */ /* 0x000fe20000000000 */
[C---:B------:R-:W-:Y:S02]  /*6a40*/  LEA R24, R14.reuse, R25, 0x18 ;  /* 0x000000190e187211 */ /* 0x040fe400078ec0ff */
[----:B------:R-:W-:-:S02]  /*6a50*/  LEA R15, R14, R15, 0x18 ;  /* 0x0000000f0e0f7211 */ /* 0x000fc400078ec0ff */
[----:B------:R-:W-:Y:S01]  /*6a60*/  LEA R25, R14, R37, 0x18 ;  /* 0x000000250e197211 */ /* 0x000fe200078ec0ff */
[C---:B------:R-:W-:Y:S01]  /*6a70*/  IMAD R37, R34.reuse, 0x4, R24 ;  /* 0x0000000422257824 */ /* 0x040fe200078e0218 */
[----:B------:R-:W-:Y:S01]  /*6a80*/  ISETP.NE.AND P0, PT, R43, R12, PT ;  /* 0x0000000c2b00720c */ /* 0x000fe20003f05270 */
[C---:B------:R-:W-:Y:S01]  /*6a90*/  IMAD R35, R34.reuse, 0x4, R15 ;  /* 0x0000000422237824 */ /* 0x040fe200078e020f */
[----:B------:R-:W-:-:S04]  /*6aa0*/  LEA R14, R34, R25, 0x2 ;  /* 0x00000019220e7211 */ /* 0x000fc800078e10ff */
[----:B0-----:R-:W0:Y:S04]  /*6ab0*/  LDS R36, [R35] ;  /* 0x0000000023247984 */ /* 0x001e280000000800 */
[----:B0-----:R-:W-:Y:S04]  /*6ac0*/  STS [R37], R36 ;  /* 0x0000002425007388 */ /* 0x001fe80000000800 */
[----:B------:R-:W0:Y:S04]  /*6ad0*/  LDS R38, [R14] ;  /* 0x000000000e267984 */ /* 0x000e280000000800 */
[----:B0-----:R-:W-:Y:S04]  /*6ae0*/  STS [R39], R38 ;  /* 0x0000002627007388 */ /* 0x001fe80000000800 */
[----:B--2---:R-:W0:Y:S04]  /*6af0*/  LDS R40, [R35+0x4] ;  /* 0x0000040023287984 */ /* 0x004e280000000800 */
        /* <DEDUP_REMOVED lines=12> */
.L_x_125:
        /* <DEDUP_REMOVED lines=23> */
.L_x_122:
[----:B------:R-:W-:Y:S05]  /*6d30*/  BSYNC.RECONVERGENT B1 ;  /* 0x0000000000017941 */ /* 0x000fea0003800200 */
.L_x_121:
[----:B------:R-:W-:Y:S05]  /*6d40*/  BRA `(.L_x_114) ;  /* 0x0000000400c87947 */ /* 0x000fea0003800000 */
.L_x_120:
[----:B------:R-:W-:Y:S01]  /*6d50*/  ISETP.GE.AND P0, PT, R7, R24, PT ;  /* 0x000000180700720c */ /* 0x000fe20003f06270 */
[----:B------:R-:W-:-:S12]  /*6d60*/  BSSY.RECONVERGENT B1, `(.L_x_126) ;  /* 0x0000036000017945 */ /* 0x000fd80003800200 */
[----:B------:R-:W-:Y:S05]  /*6d70*/  @!P0 BRA `(.L_x_127) ;  /* 0x0000000000d08947 */ /* 0x000fea0003800000 */
[----:B------:R-:W-:Y:S01]  /*6d80*/  IMAD.MOV R15, RZ, RZ, -R24 ;  /* 0x000000ffff0f7224 */ /* 0x000fe200078e0a18 */
[----:B------:R-:W-:Y:S01]  /*6d90*/  IADD3 R25, PT, PT, R7, -R24, RZ ;  /* 0x8000001807197210 */ /* 0x000fe20007ffe0ff */
[----:B------:R-:W-:Y:S01]  /*6da0*/  BSSY.RECONVERGENT B2, `(.L_x_128) ;  /* 0x0000017000027945 */ /* 0x000fe20003800200 */
[----:B------:R-:W-:Y:S02]  /*6db0*/  IMAD.MOV.U32 R34, RZ, RZ, R7 ;  /* 0x000000ffff227224 */ /* 0x000fe400078e0007 */
        /* <DEDUP_REMOVED lines=17> */
[----:B-1----:R-:W0:Y:S04]  /*6ed0*/  @P0 LDS R40, [R33+UR6+0xf4] ;  /* 0x0000f40621280984 */ /* 0x002e280008000800 */
[----:B0-----:R-:W-:Y:S04]  /*6ee0*/  @P0 STS [R33+UR6+0x1f4], R40 ;  /* 0x0001f42821000988 */ /* 0x001fe80008000806 */
[----:B------:R-:W0:Y:S04]  /*6ef0*/  @P0 LDS R42, [R33+UR5+0xf4] ;  /* 0x0000f405212a0984 */ /* 0x000e280008000800 */
[----:B0-----:R2:W-:Y:S02]  /*6f00*/  @P0 STS [R33+UR5+0x1f4], R42 ;  /* 0x0001f42a21000988 */ /* 0x0015e40008000805 */
.L_x_129:
[----:B------:R-:W-:Y:S05]  /*6f10*/  BSYNC.RECONVERGENT B2 ;  /* 0x0000000000027941 */ /* 0x000fea0003800200 */
.L_x_128:
[----:B------:R-:W-:Y:S05]  /*6f20*/  @!P1 BRA `(.L_x_127) ;  /* 0x0000000000649947 */ /* 0x000fea0003800000 */
[----:B------:R-:W-:-:S05]  /*6f30*/  MOV R15, 0x400 ;  /* 0x00000400000f7802 */ /* 0x000fca0000000f00 */
[----:B------:R-:W-:-:S05]  /*6f40*/  VIADD R15, R15, 0x1018 ;  /* 0x000010180f0f7836 */ /* 0x000fca0000000000 */
[----:B------:R-:W-:-:S07]  /*6f50*/  LEA R15, R14, R15, 0x18 ;  /* 0x0000000f0e0f7211 */ /* 0x000fce00078ec0ff */
.L_x_130:
[C---:B------:R-:W-:Y:S01]  /*6f60*/  LEA R25, R34.reuse, R15, 0x2 ;  /* 0x0000000f22197211 */ /* 0x040fe200078e10ff */
[----:B0--3--:R-:W-:-:S04]  /*6f70*/  IMAD R38, R34, 0x4, R13 ;  /* 0x0000000422267824 */ /* 0x009fc800078e020d */
[----:B------:R-:W0:Y:S04]  /*6f80*/  LDS R36, [R25] ;  /* 0x0000000019247984 */ /* 0x000e280000000800 */
[----:B0-----:R-:W-:Y:S04]  /*6f90*/  STS [R25+0x100], R36 ;  /* 0x0001002419007388 */ /* 0x001fe80000000800 */
[----:B------:R-:W0:Y:S04]  /*6fa0*/  LDS R39, [R38] ;  /* 0x0000000026277984 */ /* 0x000e280000000800 */
[----:B0-----:R0:W-:Y:S04]  /*6fb0*/  STS [R38+0x100], R39 ;  /* 0x0001002726007388 */ /* 0x0011e80000000800 */
[----:B-1----:R-:W1:Y:S01]  /*6fc0*/  LDS R40, [R25+-0x4] ;  /* 0xfffffc0019287984 */ /* 0x002e620000000800 */
[C---:B0-----:R-:W-:Y:S01]  /*6fd0*/  VIADD R39, R34.reuse, 0xfffffffd ;  /* 0xfffffffd22277836 */ /* 0x041fe20000000000 */
[----:B------:R-:W-:-:S04]  /*6fe0*/  IADD3 R34, PT, PT, R34, -0x4, RZ ;  /* 0xfffffffc22227810 */ /* 0x000fc80007ffe0ff */
[----:B------:R-:W-:Y:S01]  /*6ff0*/  ISETP.GT.AND P0, PT, R39, R24, PT ;  /* 0x000000182700720c */ /* 0x000fe20003f04270 */
[----:B-1----:R-:W-:Y:S04]  /*7000*/  STS [R25+0xfc], R40 ;  /* 0x0000fc2819007388 */ /* 0x002fe80000000800 */
        /* <DEDUP_REMOVED lines=11> */
.L_x_127:
[----:B------:R-:W-:Y:S05]  /*70c0*/  BSYNC.RECONVERGENT B1 ;  /* 0x0000000000017941 */ /* 0x000fea0003800200 */
.L_x_126:
        /* <DEDUP_REMOVED lines=24> */
[----:B0--3--:R-:W0:Y:S04]  /*7250*/  @P0 LDS R38, [R33+UR8+0x8] ;  /* 0x0000080821260984 */ /* 0x009e280008000800 */
[----:B0-----:R0:W-:Y:S02]  /*7260*/  @P0 STS [R33+UR5+0x8], R38 ;  /* 0x0000082621000988 */ /* 0x0011e40008000805 */
.L_x_132:
[----:B------:R-:W-:Y:S05]  /*7270*/  BSYNC.RECONVERGENT B1 ;  /* 0x0000000000017941 */ /* 0x000fea0003800200 */
.L_x_131:
[----:B------:R-:W-:Y:S05]  /*7280*/  @!P1 BRA `(.L_x_114) ;  /* 0x0000000000789947 */ /* 0x000fea0003800000 */
[----:B------:R-:W-:-:S04]  /*7290*/  MOV R24, 0x400 ;  /* 0x0000040000187802 */ /* 0x000fc80000000f00 */
[C---:B------:R-:W-:Y:S01]  /*72a0*/  IADD3 R35, PT, PT, R24.reuse, 0x1018, RZ ;  /* 0x0000101818237810 */ /* 0x040fe20007ffe0ff */
[C---:B------:R-:W-:Y:S02]  /*72b0*/  VIADD R25, R24.reuse, 0x1e18 ;  /* 0x00001e1818197836 */ /* 0x040fe40000000000 */
[----:B------:R-:W-:Y:S01]  /*72c0*/  VIADD R37, R24, 0x2018 ;  /* 0x0000201818257836 */ /* 0x000fe20000000000 */
[C---:B----4-:R-:W-:Y:S02]  /*72d0*/  LEA R34, R14.reuse, R35, 0x18 ;  /* 0x000000230e227211 */ /* 0x050fe400078ec0ff */
[C---:B------:R-:W-:Y:S02]  /*72e0*/  LEA R24, R14.reuse, R25, 0x18 ;  /* 0x000000190e187211 */ /* 0x040fe400078ec0ff */
[----:B-1----:R-:W-:-:S07]  /*72f0*/  LEA R40, R14, R37, 0x18 ;  /* 0x000000250e287211 */ /* 0x002fce00078ec0ff */
.L_x_133:
[C---:B------:R-:W-:Y:S01]  /*7300*/  IMAD R14, R15.reuse, 0x4, R24 ;  /* 0x000000040f0e7824 */ /* 0x040fe200078e0218 */
[C---:B------:R-:W-:Y:S01]  /*7310*/  LEA R36, R15.reuse, R34, 0x2 ;  /* 0x000000220f247211 */ /* 0x040fe200078e10ff */
[C---:B------:R-:W-:Y:S01]  /*7320*/  IMAD R35, R15.reuse, 0x4, R40 ;  /* 0x000000040f237824 */ /* 0x040fe200078e0228 */
[C---:B0--3--:R-:W-:Y:S01]  /*7330*/  LEA R38, R15.reuse, R13, 0x2 ;  /* 0x0000000d0f267211 */ /* 0x049fe200078e10ff */
[----:B------:R-:W-:Y:S01]  /*7340*/  VIADD R15, R15, 0x4 ;  /* 0x000000040f0f7836 */ /* 0x000fe20000000000 */
[----:B------:R-:W0:Y:S04]  /*7350*/  LDS R25, [R14] ;  /* 0x000000000e197984 */ /* 0x000e280000000800 */
        /* <DEDUP_REMOVED lines=17> */
.L_x_114:
[----:B------:R-:W-:Y:S05]  /*7470*/  BSYNC.RECONVERGENT B0 ;  /* 0x0000000000007941 */ /* 0x000fea0003800200 */
.L_x_113:
[----:B------:R-:W-:Y:S08]  /*7480*/  BAR.SYNC.DEFER_BLOCKING 0x0 ;  /* 0x0000000000007b1d */ /* 0x000ff00000010000 */
[----:B------:R-:W-:Y:S08]  /*7490*/  BAR.SYNC.DEFER_BLOCKING 0x0 ;  /* 0x0000000000007b1d */ /* 0x000ff00000010000 */
[----:B------:R-:W-:Y:S08]  /*74a0*/  BAR.SYNC.DEFER_BLOCKING 0x0 ;  /* 0x0000000000007b1d */ /* 0x000ff00000010000 */
[----:B------:R-:W-:Y:S06]  /*74b0*/  BAR.SYNC.DEFER_BLOCKING 0x0 ;  /* 0x0000000000007b1d */ /* 0x000fec0000010000 */
[----:B------:R-:W5:Y:S02]  /*74c0*/  LDS R13, [R33+UR6] ;  /* 0x00000006210d7984 */ /* 0x000f640008000800 */
[----:B-----5:R-:W-:-:S05]  /*74d0*/  FMUL R12, R22, R13 ;  /* 0x0000000d160c7220 */ /* 0x020fca0000400000 */
[----:B------:R0:W-:Y:S01]  /*74e0*/  STS [R33+UR6], R12 ;  /* 0x0000000c21007988 */ /* 0x0001e20008000806 */
[----:B------:R-:W-:Y:S06]  /*74f0*/  BAR.SYNC.DEFER_BLOCKING 0x0 ;  /* 0x0000000000007b1d */ /* 0x000fec0000010000 */
.L_x_144:
[----:B0-----:R-:W0:Y:S01]  /*7500*/  LDS R12, [R33+UR6] ;  /* 0x00000006210c7984 */ /* 0x001e220008000800 */
[C---:B------:R-:W-:Y:S01]  /*7510*/  ISETP.GT.U32.AND P1, PT, R2.reuse, 0x3f, PT ;  /* 0x0000003f0200780c */ /* 0x040fe20003f24070 */
[----:B------:R-:W5:Y:S01]  /*7520*/  S2UR UR16, SR_CgaCtaId ;  /* 0x00000000001079c3 */ /* 0x000f620000008800 */
[C---:B------:R-:W-:Y:S01]  /*7530*/  ISETP.GT.U32.AND P2, PT, R2.reuse, 0x7, PT ;  /* 0x000000070200780c */ /* 0x040fe20003f44070 */
[----:B------:R-:W-:Y:S01]  /*7540*/  UMOV UR15, 0x400 ;  /* 0x00000400000f7882 */ /* 0x000fe20000000000 */
[C---:B------:R-:W-:Y:S02]  /*7550*/  ISETP.GT.U32.AND P3, PT, R2.reuse, 0x3, PT ;  /* 0x000000030200780c */ /* 0x040fe40003f64070 */
[C---:B------:R-:W-:Y:S02]  /*7560*/  ISETP.GT.U32.AND P4, PT, R2.reuse, 0x1, PT ;  /* 0x000000010200780c */ /* 0x040fe40003f84070 */
[----:B------:R-:W-:Y:S01]  /*7570*/  ISETP.NE.AND P5, PT, R2, RZ, PT ;  /* 0x000000ff0200720c */ /* 0x000fe20003fa5270 */
[----:B-----5:R-:W-:Y:S01]  /*7580*/  ULEA UR15, UR16, UR15, 0x18 ;  /* 0x0000000f100f7291 */ /* 0x020fe2000f8ec0ff */
[----:B0-----:R-:W-:Y:S01]  /*7590*/  FSETP.NEU.AND P0, PT, R12, RZ, PT ;  /* 0x000000ff0c00720b */ /* 0x001fe20003f0d000 */
[----:B------:R0:W-:Y:S03]  /*75a0*/  STS [R33+UR7], R12 ;  /* 0x0000000c21007988 */ /* 0x0001e60008000807 */
[----:B------:R-:W-:-:S02]  /*75b0*/  SEL R14, RZ, 0x1, !P0 ;  /* 0x00000001ff0e7807 */ /* 0x000fc40004000000 */
[----:B------:R-:W-:-:S03]  /*75c0*/  ISETP.GT.U32.AND P0, PT, R2, 0x1f, PT ;  /* 0x0000001f0200780c */ /* 0x000fc60003f04070 */
[----:B------:R-:W-:Y:S01]  /*75d0*/  STS [R33+UR8], R14 ;  /* 0x0000000e21007988 */ /* 0x000fe20008000808 */
[----:B0-----:R-:W-:Y:S01]  /*75e0*/  P2R R12, PR, RZ, 0x2 ;  /* 0x00000002ff0c7803 */ /* 0x001fe20000000000 */
[----:B------:R-:W-:Y:S08]  /*75f0*/  BAR.SYNC.DEFER_BLOCKING 0x0 ;  /* 0x0000000000007b1d */ /* 0x000ff00000010000 */
[----:B------:R-:W-:Y:S08]  /*7600*/  BAR.SYNC.DEFER_BLOCKING 0x0 ;  /* 0x0000000000007b1d */ /* 0x000ff00000010000 */
[----:B------:R-:W-:Y:S08]  /*7610*/  BAR.SYNC.DEFER_BLOCKING 0x0 ;  /* 0x0000000000007b1d */ /* 0x000ff00000010000 */
[----:B------:R-:W-:Y:S06]  /*7620*/  BAR.SYNC.DEFER_BLOCKING 0x0 ;  /* 0x0000000000007b1d */ /* 0x000fec0000010000 */
[----:B------:R-:W-:Y:S04]  /*7630*/  @!P1 LDS R13, [R33+UR7+0x100] ;  /* 0x00010007210d9984 */ /* 0x000fe80008000800 */
[----:B-1--4-:R-:W0:Y:S02]  /*7640*/  @!P1 LDS R24, [R33+UR7] ;  /* 0x0000000721189984 */ /* 0x012e240008000800 */
[----:B0-----:R-:W-:-:S05]  /*7650*/  @!P1 FADD R24, R13, R24 ;  /* 0x000000180d189221 */ /* 0x001fca0000000000 */
[----:B------:R-:W-:Y:S04]  /*7660*/  @!P1 STS [R33+UR7], R24 ;  /* 0x0000001821009988 */ /* 0x000fe80008000807 */
[----:B------:R-:W-:Y:S04]  /*7670*/  @!P1 LDS R13, [R33+UR8+0x100] ;  /* 0x00010008210d9984 */ /* 0x000fe80008000800 */
[----:B------:R-:W0:Y:S02]  /*7680*/  @!P1 LDS R12, [R33+UR8] ;  /* 0x00000008210c9984 */ /* 0x000e240008000800 */
[----:B0-----:R-:W-:-:S05]  /*7690*/  @!P1 IADD3 R12, PT, PT, R13, R12, RZ ;  /* 0x0000000c0d0c9210 */ /* 0x001fca0007ffe0ff */
[----:B------:R-:W-:Y:S01]  /*76a0*/  @!P1 STS [R33+UR8], R12 ;  /* 0x0000000c21009988 */ /* 0x000fe20008000808 */
[----:B------:R-:W-:Y:S01]  /*76b0*/  BAR.SYNC.DEFER_BLOCKING 0x0 ;  /* 0x0000000000007b1d */ /* 0x000fe20000010000 */
[----:B------:R-:W-:-:S05]  /*76c0*/  ISETP.GT.U32.AND P1, PT, R2, 0xf, PT ;  /* 0x0000000f0200780c */ /* 0x000fca0003f24070 */
[----:B------:R-:W-:Y:S04]  /*76d0*/  @!P0 LDS R13, [R33+UR7+0x80] ;  /* 0x00008007210d8984 */ /* 0x000fe80008000800 */
[----:B------:R-:W0:Y:S02]  /*76e0*/  @!P0 LDS R14, [R33+UR7] ;  /* 0x00000007210e8984 */ /* 0x000e240008000800 */
[----:B0-----:R-:W-:-:S05]  /*76f0*/  @!P0 FADD R14, R13, R14 ;  /* 0x0000000e0d0e8221 */ /* 0x001fca0000000000 */
[----:B------:R-:W-:Y:S04]  /*7700*/  @!P0 STS [R33+UR7], R14 ;  /* 0x0000000e21008988 */ /* 0x000fe80008000807 */
[----:B------:R-:W-:Y:S04]  /*7710*/  @!P0 LDS R13, [R33+UR8+0x80] ;  /* 0x00008008210d8984 */ /* 0x000fe80008000800 */
[----:B------:R-:W0:Y:S02]  /*7720*/  @!P0 LDS R24, [R33+UR8] ;  /* 0x0000000821188984 */ /* 0x000e240008000800 */
[----:B0-----:R-:W-:-:S05]  /*7730*/  @!P0 IMAD.IADD R24, R13, 0x1, R24 ;  /* 0x000000010d188824 */ /* 0x001fca00078e0218 */
[----:B------:R-:W-:Y:S01]  /*7740*/  @!P0 STS [R33+UR8], R24 ;  /* 0x0000001821008988 */ /* 0x000fe20008000808 */
[----:B------:R-:W-:-:S03]  /*7750*/  NOP ;  /* 0x0000000000007918 */ /* 0x000fc60000000000 */
[----:B------:R-:W-:Y:S04]  /*7760*/  @!P1 LDS R12, [R33+UR7+0x40] ;  /* 0x00004007210c9984 */ /* 0x000fe80008000800 */
[----:B------:R-:W0:Y:S02]  /*7770*/  @!P1 LDS R13, [R33+UR7] ;  /* 0x00000007210d9984 */ /* 0x000e240008000800 */
[----:B0-----:R-:W-:-:S05]  /*7780*/  @!P1 FADD R12, R12, R13 ;  /* 0x0000000d0c0c9221 */ /* 0x001fca0000000000 */
[----:B------:R-:W-:Y:S04]  /*7790*/  @!P1 STS [R33+UR7], R12 ;  /* 0x0000000c21009988 */ /* 0x000fe80008000807 */
[----:B------:R-:W-:Y:S04]  /*77a0*/  @!P1 LDS R13, [R33+UR8+0x40] ;  /* 0x00004008210d9984 */ /* 0x000fe80008000800 */
[----:B------:R-:W0:Y:S02]  /*77b0*/  @!P1 LDS R14, [R33+UR8] ;  /* 0x00000008210e9984 */ /* 0x000e240008000800 */
[----:B0-----:R-:W-:-:S05]  /*77c0*/  @!P1 IADD3 R14, PT, PT, R13, R14, RZ ;  /* 0x0000000e0d0e9210 */ /* 0x001fca0007ffe0ff */
        /* <DEDUP_REMOVED lines=21> */
[----:B------:R-:W2:Y:S02]  /*7920*/  @!P4 LDS R13, [R33+UR7] ;  /* 0x00000007210dc984 */ /* 0x000ea40008000800 */
[----:B--23--:R-:W-:-:S05]  /*7930*/  @!P4 FADD R34, R12, R13 ;  /* 0x0000000d0c22c221 */ /* 0x00cfca0000000000 */
[----:B------:R-:W-:Y:S04]  /*7940*/  @!P4 STS [R33+UR7], R34 ;  /* 0x000000222100c988 */ /* 0x000fe80008000807 */
[----:B------:R-:W-:Y:S04]  /*7950*/  @!P4 LDS R12, [R33+UR8+0x8] ;  /* 0x00000808210cc984 */ /* 0x000fe80008000800 */
[----:B------:R-:W0:Y:S02]  /*7960*/  @!P4 LDS R13, [R33+UR8] ;  /* 0x00000008210dc984 */ /* 0x000e240008000800 */
[----:B0-----:R-:W-:-:S05]  /*7970*/  @!P4 IMAD.IADD R14, R12, 0x1, R13 ;  /* 0x000000010c0ec824 */ /* 0x001fca00078e020d */
[----:B------:R-:W-:Y:S01]  /*7980*/  @!P4 STS [R33+UR8], R14 ;  /* 0x0000000e2100c988 */ /* 0x000fe20008000808 */
[----:B------:R-:W-:-:S03]  /*7990*/  NOP ;  /* 0x0000000000007918 */ /* 0x000fc60000000000 */
[----:B------:R-:W0:Y:S02]  /*79a0*/  @!P5 LDS.64 R12, [UR15+0x2018] ;  /* 0x0020180fff0cd984 */ /* 0x000e240008000a00 */
[----:B0-----:R-:W-:-:S05]  /*79b0*/  @!P5 IADD3 R15, PT, PT, R13, R12, RZ ;  /* 0x0000000c0d0fd210 */ /* 0x001fca0007ffe0ff */
[----:B------:R-:W-:Y:S01]  /*79c0*/  @!P5 STS [UR15+0x2018], R15 ;  /* 0x0020180fff00d988 */ /* 0x000fe2000800080f */
[----:B------:R-:W-:Y:S06]  /*79d0*/  BAR.SYNC.DEFER_BLOCKING 0x0 ;  /* 0x0000000000007b1d */ /* 0x000fec0000010000 */
[----:B------:R-:W0:Y:S04]  /*79e0*/  LDS R24, [UR15+0x2018] ;  /* 0x0020180fff187984 */ /* 0x000e280008000800 */
[----:B------:R-:W1:Y:S01]  /*79f0*/  LDS.64 R12, [UR15+0x1e18] ;  /* 0x001e180fff0c7984 */ /* 0x000e620008000a00 */
[----:B0-----:R-:W-:-:S04]  /*7a00*/  I2FP.F32.S32 R25, R24 ;  /* 0x0000001800197245 */ /* 0x001fc80000201400 */
[----:B------:R-:W0:Y:S01]  /*7a10*/  MUFU.RCP R24, R25 ;  /* 0x0000001900187308 */ /* 0x000e220000001000 */
[----:B-1----:R-:W-:-:S07]  /*7a20*/  FADD R12, R12, R13 ;  /* 0x0000000d0c0c7221 */ /* 0x002fce0000000000 */
[----:B------:R-:W1:Y:S01]  /*7a30*/  FCHK P4, R12, R25 ;  /* 0x000000190c007302 */ /* 0x000e620000080000 */
[----:B0-----:R-:W-:-:S04]  /*7a40*/  FFMA R35, -R25, R24, 1 ;  /* 0x3f80000019237423 */ /* 0x001fc80000000118 */
[----:B------:R-:W-:-:S04]  /*7a50*/  FFMA R35, R24, R35, R24 ;  /* 0x0000002318237223 */ /* 0x000fc80000000018 */
[----:B------:R-:W-:-:S04]  /*7a60*/  FFMA R14, R12, R35, RZ ;  /* 0x000000230c0e7223 */ /* 0x000fc800000000ff */
[----:B------:R-:W-:-:S04]  /*7a70*/  FFMA R13, -R25, R14, R12 ;  /* 0x0000000e190d7223 */ /* 0x000fc8000000010c */
[----:B------:R-:W-:Y:S01]  /*7a80*/  FFMA R14, R35, R13, R14 ;  /* 0x0000000d230e7223 */ /* 0x000fe2000000000e */
[----:B-1----:R-:W-:Y:S06]  /*7a90*/  @!P4 BRA `(.L_x_134) ;  /* 0x000000000010c947 */ /* 0x002fec0003800000 */
[----:B------:R-:W-:Y:S01]  /*7aa0*/  IMAD.MOV.U32 R13, RZ, RZ, R25 ;  /* 0x000000ffff0d7224 */ /* 0x000fe200078e0019 */
[----:B------:R-:W-:-:S07]  /*7ab0*/  MOV R24, 0x7ad0 ;  /* 0x00007ad000187802 */ /* 0x000fce0000000f00 */
[----:B------:R-:W-:Y:S05]  /*7ac0*/  CALL.REL.NOINC `($__internal_1_$__cuda_sm3x_div_rn_noftz_f32_slowpath) ;  /* 0x0000002000d47944 */ /* 0x000fea0003c00000 */
[----:B------:R-:W-:-:S07]  /*7ad0*/  MOV R14, R34 ;  /* 0x00000022000e7202 */ /* 0x000fce0000000f00 */
.L_x_134:
[----:B------:R-:W0:Y:S01]  /*7ae0*/  S2UR UR16, SR_CgaCtaId ;  /* 0x00000000001079c3 */ /* 0x000e220000008800 */
[----:B------:R-:W1:Y:S01]  /*7af0*/  LDS R13, [R33+UR6] ;  /* 0x00000006210d7984 */ /* 0x000e620008000800 */
[----:B------:R-:W-:Y:S01]  /*7b00*/  UMOV UR15, 0x400 ;  /* 0x00000400000f7882 */ /* 0x000fe20000000000 */
[----:B------:R-:W-:Y:S05]  /*7b10*/  BSSY.RECONVERGENT B0, `(.L_x_135) ;  /* 0x0000016000007945 */ /* 0x000fea0003800200 */
[----:B------:R-:W-:Y:S01]  /*7b20*/  BAR.SYNC.DEFER_BLOCKING 0x0 ;  /* 0x0000000000007b1d */ /* 0x000fe20000010000 */
[----:B0-----:R-:W-:-:S05]  /*7b30*/  ULEA UR15, UR16, UR15, 0x18 ;  /* 0x0000000f100f7291 */ /* 0x001fca000f8ec0ff */
[----:B------:R-:W0:Y:S04]  /*7b40*/  LDS R12, [R33+UR6] ;  /* 0x00000006210c7984 */ /* 0x000e280008000800 */
[----:B------:R-:W2:Y:S01]  /*7b50*/  LDS R15, [UR15+0x2018] ;  /* 0x0020180fff0f7984 */ /* 0x000ea20008000800 */
[----:B-1----:R-:W-:Y:S01]  /*7b60*/  FADD R13, R13, -R14 ;  /* 0x8000000e0d0d7221 */ /* 0x002fe20000000000 */
[----:B0-----:R-:W-:Y:S02]  /*7b70*/  FSET.BF.NEU.AND R12, R12, RZ, PT ;  /* 0x000000ff0c0c720a */ /* 0x001fe4000380d000 */
[----:B--2---:R-:W-:-:S03]  /*7b80*/  I2FP.F32.S32 R15, R15 ;  /* 0x0000000f000f7245 */ /* 0x004fc60000201400 */
[C---:B------:R-:W-:Y:S01]  /*7b90*/  FMUL R12, R13.reuse, R12 ;  /* 0x0000000c0d0c7220 */ /* 0x040fe20000400000 */
[----:B------:R-:W0:Y:S03]  /*7ba0*/  MUFU.RCP R24, R15 ;  /* 0x0000000f00187308 */ /* 0x000e260000001000 */
[----:B------:R-:W-:-:S05]  /*7bb0*/  FMUL R12, R13, R12 ;  /* 0x0000000c0d0c7220 */ /* 0x000fca0000400000 */
        /* <DEDUP_REMOVED lines=11> */
.L_x_136:
[----:B------:R-:W-:Y:S05]  /*7c70*/  BSYNC.RECONVERGENT B0 ;  /* 0x0000000000007941 */ /* 0x000fea0003800200 */
.L_x_135:
[----:B------:R-:W-:Y:S01]  /*7c80*/  STS [R33+UR7], R24 ;  /* 0x0000001821007988 */ /* 0x000fe20008000807 */
[----:B------:R-:W-:Y:S08]  /*7c90*/  BAR.SYNC.DEFER_BLOCKING 0x0 ;  /* 0x0000000000007b1d */ /* 0x000ff00000010000 */
[----:B------:R-:W-:Y:S08]  /*7ca0*/  BAR.SYNC.DEFER_BLOCKING 0x0 ;  /* 0x0000000000007b1d */ /* 0x000ff00000010000 */
[----:B------:R-:W-:Y:S08]  /*7cb0*/  BAR.SYNC.DEFER_BLOCKING 0x0 ;  /* 0x0000000000007b1d */ /* 0x000ff00000010000 */
[----:B------:R-:W-:Y:S01]  /*7cc0*/  BAR.SYNC.DEFER_BLOCKING 0x0 ;  /* 0x0000000000007b1d */ /* 0x000fe20000010000 */
[----:B------:R-:W-:-:S05]  /*7cd0*/  ISETP.GT.U32.AND P4, PT, R2, 0x3f, PT ;  /* 0x0000003f0200780c */ /* 0x000fca0003f84070 */
[----:B------:R-:W-:Y:S08]  /*7ce0*/  BSSY.RECONVERGENT B0, `(.L_x_137) ;  /* 0x000003b000007945 */ /* 0x000ff00003800200 */
[----:B------:R-:W-:Y:S04]  /*7cf0*/  @!P4 LDS R12, [R33+UR7+0x100] ;  /* 0x00010007210cc984 */ /* 0x000fe80008000800 */
[----:B------:R-:W0:Y:S02]  /*7d00*/  @!P4 LDS R13, [R33+UR7] ;  /* 0x00000007210dc984 */ /* 0x000e240008000800 */
[----:B0-----:R-:W-:-:S05]  /*7d10*/  @!P4 FADD R12, R12, R13 ;  /* 0x0000000d0c0cc221 */ /* 0x001fca0000000000 */
[----:B------:R-:W-:Y:S01]  /*7d20*/  @!P4 STS [R33+UR7], R12 ;  /* 0x0000000c2100c988 */ /* 0x000fe20008000807 */
[----:B------:R-:W-:Y:S06]  /*7d30*/  BAR.SYNC.DEFER_BLOCKING 0x0 ;  /* 0x0000000000007b1d */ /* 0x000fec0000010000 */
[----:B------:R-:W-:Y:S04]  /*7d40*/  @!P0 LDS R13, [R33+UR7+0x80] ;  /* 0x00008007210d8984 */ /* 0x000fe80008000800 */
[----:B------:R-:W0:Y:S02]  /*7d50*/  @!P0 LDS R24, [R33+UR7] ;  /* 0x0000000721188984 */ /* 0x000e240008000800 */
[----:B0-----:R-:W-:-:S05]  /*7d60*/  @!P0 FADD R24, R13, R24 ;  /* 0x000000180d188221 */ /* 0x001fca0000000000 */
[----:B------:R-:W-:Y:S01]  /*7d70*/  @!P0 STS [R33+UR7], R24 ;  /* 0x0000001821008988 */ /* 0x000fe20008000807 */
[----:B------:R-:W-:-:S03]  /*7d80*/  NOP ;  /* 0x0000000000007918 */ /* 0x000fc60000000000 */
[----:B------:R-:W-:Y:S04]  /*7d90*/  @!P1 LDS R13, [R33+UR7+0x40] ;  /* 0x00004007210d9984 */ /* 0x000fe80008000800 */
[----:B------:R-:W0:Y:S02]  /*7da0*/  @!P1 LDS R34, [R33+UR7] ;  /* 0x0000000721229984 */ /* 0x000e240008000800 */
[----:B0-----:R-:W-:-:S05]  /*7db0*/  @!P1 FADD R34, R13, R34 ;  /* 0x000000220d229221 */ /* 0x001fca0000000000 */
[----:B------:R-:W-:Y:S01]  /*7dc0*/  @!P1 STS [R33+UR7], R34 ;  /* 0x0000002221009988 */ /* 0x000fe20008000807 */
[----:B------:R-:W-:-:S03]  /*7dd0*/  NOP ;  /* 0x0000000000007918 */ /* 0x000fc60000000000 */
[----:B------:R-:W-:Y:S01]  /*7de0*/  @!P2 LDS R12, [R33+UR7+0x20] ;  /* 0x00002007210ca984 */ /* 0x000fe20008000800 */
[----:B------:R-:W-:-:S03]  /*7df0*/  ISETP.GT.U32.AND P1, PT, R2, 0x1, PT ;  /* 0x000000010200780c */ /* 0x000fc60003f24070 */
[----:B------:R-:W0:Y:S02]  /*7e00*/  @!P2 LDS R13, [R33+UR7] ;  /* 0x00000007210da984 */ /* 0x000e240008000800 */
[----:B0-----:R-:W-:-:S05]  /*7e10*/  @!P2 FADD R12, R12, R13 ;  /* 0x0000000d0c0ca221 */ /* 0x001fca0000000000 */
[----:B------:R-:W-:Y:S01]  /*7e20*/  @!P2 STS [R33+UR7], R12 ;  /* 0x0000000c2100a988 */ /* 0x000fe20008000807 */
[----:B------:R-:W-:-:S03]  /*7e30*/  NOP ;  /* 0x0000000000007918 */ /* 0x000fc60000000000 */
[----:B------:R-:W-:Y:S01]  /*7e40*/  @!P3 LDS R13, [R33+UR7+0x10] ;  /* 0x00001007210db984 */ /* 0x000fe20008000800 */
[----:B------:R-:W-:-:S03]  /*7e50*/  ISETP.NE.AND P2, PT, R2, RZ, PT ;  /* 0x000000ff0200720c */ /* 0x000fc60003f45270 */
[----:B------:R-:W0:Y:S02]  /*7e60*/  @!P3 LDS R24, [R33+UR7] ;  /* 0x000000072118b984 */ /* 0x000e240008000800 */
[----:B0-----:R-:W-:-:S05]  /*7e70*/  @!P3 FADD R24, R13, R24 ;  /* 0x000000180d18b221 */ /* 0x001fca0000000000 */
[----:B------:R-:W-:Y:S01]  /*7e80*/  @!P3 STS [R33+UR7], R24 ;  /* 0x000000182100b988 */ /* 0x000fe20008000807 */
[----:B------:R-:W-:-:S03]  /*7e90*/  NOP ;  /* 0x0000000000007918 */ /* 0x000fc60000000000 */
[----:B------:R-:W-:Y:S04]  /*7ea0*/  @!P1 LDS R13, [R33+UR7+0x8] ;  /* 0x00000807210d9984 */ /* 0x000fe80008000800 */
[----:B------:R-:W0:Y:S02]  /*7eb0*/  @!P1 LDS R34, [R33+UR7] ;  /* 0x0000000721229984 */ /* 0x000e240008000800 */
[----:B0-----:R-:W-:-:S05]  /*7ec0*/  @!P1 FADD R34, R13, R34 ;  /* 0x000000220d229221 */ /* 0x001fca0000000000 */
[----:B------:R0:W-:Y:S01]  /*7ed0*/  @!P1 STS [R33+UR7], R34 ;  /* 0x0000002221009988 */ /* 0x0001e20008000807 */
[----:B------:R-:W-:Y:S01]  /*7ee0*/  NOP ;  /* 0x0000000000007918 */ /* 0x000fe20000000000 */
[----:B------:R-:W-:Y:S05]  /*7ef0*/  @P2 BRA `(.L_x_138) ;  /* 0x0000000000642947 */ /* 0x000fea0003800000 */
[----:B------:R-:W1:Y:S01]  /*7f00*/  S2UR UR16, SR_CgaCtaId ;  /* 0x00000000001079c3 */ /* 0x000e620000008800 */
[----:B------:R-:W-:Y:S02]  /*7f10*/  UMOV UR15, 0x400 ;  /* 0x00000400000f7882 */ /* 0x000fe40000000000 */
[----:B-1----:R-:W-:-:S09]  /*7f20*/  ULEA UR15, UR16, UR15, 0x18 ;  /* 0x0000000f100f7291 */ /* 0x002fd2000f8ec0ff */
[----:B------:R-:W1:Y:S02]  /*7f30*/  LDS.64 R12, [UR15+0x1e18] ;  /* 0x001e180fff0c7984 */ /* 0x000e640008000a00 */
[----:B-1----:R-:W-:-:S04]  /*7f40*/  FADD R12, R12, R13 ;  /* 0x0000000d0c0c7221 */ /* 0x002fc80000000000 */
[----:B------:R-:W-:Y:S01]  /*7f50*/  VIADD R15, R12, 0xf3000000 ;  /* 0xf30000000c0f7836 */ /* 0x000fe20000000000 */
[----:B------:R1:W2:Y:S04]  /*7f60*/  MUFU.RSQ R13, R12 ;  /* 0x0000000c000d7308 */ /* 0x0002a80000001400 */
[----:B------:R-:W-:-:S13]  /*7f70*/  ISETP.GT.U32.AND P0, PT, R15, 0x727fffff, PT ;  /* 0x727fffff0f00780c */ /* 0x000fda0003f04070 */
[----:B-12---:R-:W-:Y:S05]  /*7f80*/  @!P0 BRA `(.L_x_139) ;  /* 0x0000000000188947 */ /* 0x006fea0003800000 */
[----:B------:R-:W-:Y:S01]  /*7f90*/  BSSY.RECONVERGENT B1, `(.L_x_140) ;  /* 0x0000003000017945 */ /* 0x000fe20003800200 */
[----:B------:R-:W-:-:S07]  /*7fa0*/  MOV R35, 0x7fc0 ;  /* 0x00007fc000237802 */ /* 0x000fce0000000f00 */
[----:B0-----:R-:W-:Y:S05]  /*7fb0*/  CALL.REL.NOINC `($__internal_0_$__cuda_sm20_sqrt_rn_f32_slowpath) ;  /* 0x0000001c003c7944 */ /* 0x001fea0003c00000 */
[----:B------:R-:W-:Y:S05]  /*7fc0*/  BSYNC.RECONVERGENT B1 ;  /* 0x0000000000017941 */ /* 0x000fea0003800200 */
.L_x_140:
[----:B------:R-:W-:Y:S01]  /*7fd0*/  MOV R12, R15 ;  /* 0x0000000f000c7202 */ /* 0x000fe20000000f00 */
[----:B------:R-:W-:Y:S06]  /*7fe0*/  BRA `(.L_x_141) ;  /* 0x0000000000107947 */ /* 0x000fec0003800000 */
.L_x_139:
[----:B------:R-:W-:Y:S01]  /*7ff0*/  FMUL.FTZ R15, R12, R13 ;  /* 0x0000000d0c0f7220 */ /* 0x000fe20000410000 */
[----:B------:R-:W-:-:S03]  /*8000*/  FMUL.FTZ R13, R13, 0.5 ;  /* 0x3f0000000d0d7820 */ /* 0x000fc60000410000 */
[----:B------:R-:W-:-:S04]  /*8010*/  FFMA R12, -R15, R15, R12 ;  /* 0x0000000f0f0c7223 */ /* 0x000fc8000000010c */
[----:B------:R-:W-:-:S07]  /*8020*/  FFMA R12, R12, R13, R15 ;  /* 0x0000000d0c0c7223 */ /* 0x000fce000000000f */
.L_x_141:
[----:B------:R-:W1:Y:S01]  /*8030*/  S2UR UR16, SR_CgaCtaId ;  /* 0x00000000001079c3 */ /* 0x000e620000008800 */
[----:B------:R-:W-:Y:S01]  /*8040*/  UMOV UR15, 0x400 ;  /* 0x00000400000f7882 */ /* 0x000fe20000000000 */
[----:B------:R-:W-:Y:S01]  /*8050*/  IMAD.MOV.U32 R13, RZ, RZ, 0x1 ;  /* 0x00000001ff0d7424 */ /* 0x000fe200078e00ff */
[----:B-1----:R-:W-:-:S09]  /*8060*/  ULEA UR15, UR16, UR15, 0x18 ;  /* 0x0000000f100f7291 */ /* 0x002fd2000f8ec0ff */
[----:B------:R1:W-:Y:S04]  /*8070*/  STS [UR15+0x1e18], R12 ;  /* 0x001e180cff007988 */ /* 0x0003e8000800080f */
[----:B------:R1:W-:Y:S02]  /*8080*/  STS.U8 [UR15+0x2218], R13 ;  /* 0x0022180dff007988 */ /* 0x0003e4000800000f */
.L_x_138:
[----:B------:R-:W-:Y:S05]  /*8090*/  BSYNC.RECONVERGENT B0 ;  /* 0x0000000000007941 */ /* 0x000fea0003800200 */
.L_x_137:
[----:B------:R-:W-:Y:S06]  /*80a0*/  BAR.SYNC.DEFER_BLOCKING 0x0 ;  /* 0x0000000000007b1d */ /* 0x000fec0000010000 */
[----:B------:R-:W-:Y:S01]  /*80b0*/  BSSY.RECONVERGENT B0, `(.L_x_142) ;  /* 0x000000f000007945 */ /* 0x000fe20003800200 */
[----:B-1----:R-:W1:Y:S02]  /*80c0*/  LDS R12, [R33+UR6] ;  /* 0x00000006210c7984 */ /* 0x002e640008000800 */
[----:B-1----:R-:W-:-:S13]  /*80d0*/  FSETP.NEU.AND P0, PT, R12, RZ, PT ;  /* 0x000000ff0c00720b */ /* 0x002fda0003f0d000 */
[----:B------:R-:W-:Y:S05]  /*80e0*/  @!P0 BRA `(.L_x_143) ;  /* 0x00000000002c8947 */ /* 0x000fea0003800000 */
[----:B------:R-:W1:Y:S01]  /*80f0*/  S2UR UR16, SR_CgaCtaId ;  /* 0x00000000001079c3 */ /* 0x000e620000008800 */
[----:B------:R-:W-:Y:S02]  /*8100*/  UMOV UR15, 0x400 ;  /* 0x00000400000f7882 */ /* 0x000fe40000000000 */
[----:B-1----:R-:W-:-:S09]  /*8110*/  ULEA UR15, UR16, UR15, 0x18 ;  /* 0x0000000f100f7291 */ /* 0x002fd2000f8ec0ff */
[----:B------:R-:W1:Y:S02]  /*8120*/  LDS R13, [UR15+0x1e18] ;  /* 0x001e180fff0d7984 */ /* 0x000e640008000800 */
[----:B-1----:R-:W-:-:S04]  /*8130*/  FADD R13, R13, R13 ;  /* 0x0000000d0d0d7221 */ /* 0x002fc80000000000 */
[C-C-:B------:R-:W-:Y:S01]  /*8140*/  FADD R15, R13.reuse, R14.reuse ;  /* 0x0000000e0d0f7221 */ /* 0x140fe20000000000 */
[----:B------:R-:W-:-:S04]  /*8150*/  FADD R13, -R13, R14 ;  /* 0x0000000e0d0d7221 */ /* 0x000fc80000000100 */
[----:B------:R-:W-:-:S04]  /*8160*/  FSETP.GT.AND P0, PT, R12, R15, PT ;  /* 0x0000000f0c00720b */ /* 0x000fc80003f04000 */
[----:B------:R-:W-:-:S13]  /*8170*/  FSETP.GEU.AND P0, PT, R12, R13, !P0 ;  /* 0x0000000d0c00720b */ /* 0x000fda000470e000 */
[----:B------:R1:W-:Y:S04]  /*8180*/  @!P0 STS [R33+UR6], RZ ;  /* 0x000000ff21008988 */ /* 0x0003e80008000806 */
[----:B------:R-:W-:Y:S01]  /*8190*/  @!P0 STS.U8 [UR15+0x2218], RZ ;  /* 0x002218ffff008988 */ /* 0x000fe2000800000f */
.L_x_143:
[----:B------:R-:W-:Y:S05]  /*81a0*/  BSYNC.RECONVERGENT B0 ;  /* 0x0000000000007941 */ /* 0x000fea0003800200 */
.L_x_142:
[----:B------:R-:W2:Y:S08]  /*81b0*/  S2UR UR16, SR_CgaCtaId ;  /* 0x00000000001079c3 */ /* 0x000eb00000008800 */
[----:B------:R-:W-:Y:S06]  /*81c0*/  BAR.SYNC.DEFER_BLOCKING 0x0 ;  /* 0x0000000000007b1d */ /* 0x000fec0000010000 */
[----:B------:R-:W-:-:S02]  /*81d0*/  UMOV UR15, 0x400 ;  /* 0x00000400000f7882 */ /* 0x000fc40000000000 */
[----:B--2---:R-:W-:-:S06]  /*81e0*/  ULEA UR15, UR16, UR15, 0x18 ;  /* 0x0000000f100f7291 */ /* 0x004fcc000f8ec0ff */
[----:B------:R-:W-:-:S05]  /*81f0*/  MOV R14, UR15 ;  /* 0x0000000f000e7c02 */ /* 0x000fca0008000f00 */
[----:B------:R-:W2:Y:S02]  /*8200*/  LDS.U8 R12, [R14+0x2218] ;  /* 0x002218000e0c7984 */ /* 0x000ea40000000000 */
[----:B--2---:R-:W-:-:S13]  /*8210*/  ISETP.NE.AND P0, PT, R12, RZ, PT ;  /* 0x000000ff0c00720c */ /* 0x004fda0003f05270 */
[----:B------:R-:W-:Y:S05]  /*8220*/  @!P0 BRA `(.L_x_144) ;  /* 0xfffffff000b48947 */ /* 0x000fea000383ffff */
[----:B------:R-:W2:Y:S01]  /*8230*/  LDS R13, [R23+UR6] ;  /* 0x00000006170d7984 */ /* 0x000ea20008000800 */
[----:B------:R-:W-:Y:S03]  /*8240*/  BSSY.RECONVERGENT B0, `(.L_x_145) ;  /* 0x000003f000007945 */ /* 0x000fe60003800200 */
[----:B------:R3:W4:Y:S01]  /*8250*/  LDS R12, [R33+UR6] ;  /* 0x00000006210c7984 */ /* 0x0007220008000800 */
[----:B--2---:R-:W-:-:S13]  /*8260*/  FSETP.GTU.AND P0, PT, |R13|, 10, PT ;  /* 0x412000000d00780b */ /* 0x004fda0003f0c200 */
[----:B---34-:R-:W-:Y:S05]  /*8270*/  @P0 BRA `(.L_x_146) ;  /* 0x00000000005c0947 */ /* 0x018fea0003800000 */
[----:B------:R-:W-:-:S05]  /*8280*/  FMUL.D2 R24, R12, R12 ;  /* 0x0000000c0c187220 */ /* 0x000fca0000300000 */
[----:B------:R-:W-:Y:S04]  /*8290*/  STS [R33+UR7], R24 ;  /* 0x0000001821007988 */ /* 0x000fe80008000807 */
[----:B------:R-:W2:Y:S02]  /*82a0*/  LDS R13, [R33+UR5] ;  /* 0x00000005210d7984 */ /* 0x000ea40008000800 */
[----:B--2---:R-:W-:-:S05]  /*82b0*/  IMAD R13, R13, 0x4, R14 ;  /* 0x000000040d0d7824 */ /* 0x004fca00078e020e */
[----:B------:R-:W0:Y:S02]  /*82c0*/  LDS R15, [R13] ;  /* 0x000000000d0f7984 */ /* 0x000e240000000800 */
[----:B0-----:R-:W-:-:S05]  /*82d0*/  FMUL R34, R12, R15 ;  /* 0x0000000f0c227220 */ /* 0x001fca0000400000 */
[----:B------:R-:W-:Y:S04]  /*82e0*/  STS [R33+UR9], R34 ;  /* 0x0000002221007988 */ /* 0x000fe80008000809 */
[----:B------:R-:W0:Y:S02]  /*82f0*/  LDS R15, [R13+0x200] ;  /* 0x000200000d0f7984 */ /* 0x000e240000000800 */
[----:B0-----:R-:W-:-:S05]  /*8300*/  FMUL R36, R12, R15 ;  /* 0x0000000f0c247220 */ /* 0x001fca0000400000 */
[----:B------:R-:W-:Y:S04]  /*8310*/  STS [R33+UR9+0x200], R36 ;  /* 0x0002002421007988 */ /* 0x000fe80008000809 */
        /* <DEDUP_REMOVED lines=11> */
[----:B------:R2:W-:Y:S01]  /*83d0*/  STS [R33+UR9+0xa00], R12 ;  /* 0x000a000c21007988 */ /* 0x0005e20008000809 */
[----:B------:R-:W-:Y:S05]  /*83e0*/  BRA `(.L_x_147) ;  /* 0x0000000000907947 */ /* 0x000fea0003800000 */
.L_x_146:
[----:B------:R-:W-:Y:S01]  /*83f0*/  HFMA2 R13, -RZ, RZ, 2.5625, 0 ;  /* 0x41200000ff0d7431 */ /* 0x000fe200000001ff */
[C---:B------:R-:W-:Y:S02]  /*8400*/  FSETP.GT.AND P0, PT, R12.reuse, RZ, PT ;  /* 0x000000ff0c00720b */ /* 0x040fe40003f04000 */
[C---:B------:R-:W-:Y:S02]  /*8410*/  FSETP.GEU.AND P3, PT, R12.reuse, RZ, PT ;  /* 0x000000ff0c00720b */ /* 0x040fe40003f6e000 */
[----:B------:R-:W-:Y:S01]  /*8420*/  MOV R15, RZ ;  /* 0x000000ff000f7202 */ /* 0x000fe20000000f00 */
[----:B------:R-:W-:Y:S01]  /*8430*/  FFMA R24, |R12|, R13, -50 ;  /* 0xc24800000c187423 */ /* 0x000fe2000000020d */
[----:B------:R-:W-:-:S07]  /*8440*/  SEL R12, RZ, 0x1, !P0 ;  /* 0x00000001ff0c7807 */ /* 0x000fce0004000000 */
[----:B------:R-:W-:Y:S01]  /*8450*/  @!P0 IMAD.MOV R15, RZ, RZ, -0x1 ;  /* 0xffffffffff0f8424 */ /* 0x000fe200078e02ff */
[----:B------:R-:W-:Y:S01]  /*8460*/  STS [R33+UR7], R24 ;  /* 0x0000001821007988 */ /* 0x000fe20008000807 */
[----:B------:R-:W-:-:S03]  /*8470*/  @P3 IADD3 R15, PT, PT, R12, RZ, RZ ;  /* 0x000000ff0c0f3210 */ /* 0x000fc60007ffe0ff */
[----:B------:R-:W2:Y:S01]  /*8480*/  LDS R13, [R33+UR5] ;  /* 0x00000005210d7984 */ /* 0x000ea20008000800 */
[----:B------:R-:W-:Y:S01]  /*8490*/  I2FP.F32.S32 R12, R15 ;  /* 0x0000000f000c7245 */ /* 0x000fe20000201400 */
[----:B--2---:R-:W-:-:S05]  /*84a0*/  IMAD R13, R13, 0x4, R14 ;  /* 0x000000040d0d7824 */ /* 0x004fca00078e020e */
[----:B------:R-:W2:Y:S02]  /*84b0*/  LDS R25, [R13] ;  /* 0x000000000d197984 */ /* 0x000ea40000000800 */
[----:B--2---:R-:W-:-:S04]  /*84c0*/  FMUL R25, R12, R25 ;  /* 0x000000190c197220 */ /* 0x004fc80000400000 */
[----:B------:R-:W-:-:S05]  /*84d0*/  FMUL R24, R25, 10 ;  /* 0x4120000019187820 */ /* 0x000fca0000400000 */
[----:B------:R-:W-:Y:S04]  /*84e0*/  STS [R33+UR9], R24 ;  /* 0x0000001821007988 */ /* 0x000fe80008000809 */
[----:B------:R-:W2:Y:S02]  /*84f0*/  LDS R15, [R13+0x200] ;  /* 0x000200000d0f7984 */ /* 0x000ea40000000800 */
[----:B--2---:R-:W-:-:S04]  /*8500*/  FMUL R15, R12, R15 ;  /* 0x0000000f0c0f7220 */ /* 0x004fc80000400000 */
[----:B0-----:R-:W-:-:S05]  /*8510*/  FMUL R34, R15, 10 ;  /* 0x412000000f227820 */ /* 0x001fca0000400000 */
[----:B------:R-:W-:Y:S04]  /*8520*/  STS [R33+UR9+0x200], R34 ;  /* 0x0002002221007988 */ /* 0x000fe80008000809 */
[----:B------:R-:W0:Y:S02]  /*8530*/  LDS R15, [R13+0x400] ;  /* 0x000400000d0f7984 */ /* 0x000e240000000800 */
[----:B0-----:R-:W-:-:S04]  /*8540*/  FMUL R15, R12, R15 ;  /* 0x0000000f0c0f7220 */ /* 0x001fc80000400000 */
[----:B------:R-:W-:-:S05]  /*8550*/  FMUL R36, R15, 10 ;  /* 0x412000000f247820 */ /* 0x000fca0000400000 */
        /* <DEDUP_REMOVED lines=12> */
[----:B------:R0:W-:Y:S02]  /*8620*/  STS [R33+UR9+0xa00], R12 ;  /* 0x000a000c21007988 */ /* 0x0001e40008000809 */
.L_x_147:
[----:B------:R-:W-:Y:S05]  /*8630*/  BSYNC.RECONVERGENT B0 ;  /* 0x0000000000007941 */ /* 0x000fea0003800200 */
.L_x_145:
[----:B------:R-:W-:Y:S08]  /*8640*/  BAR.SYNC.DEFER_BLOCKING 0x0 ;  /* 0x0000000000007b1d */ /* 0x000ff00000010000 */
[----:B------:R-:W-:Y:S08]  /*8650*/  BAR.SYNC.DEFER_BLOCKING 0x0 ;  /* 0x0000000000007b1d */ /* 0x000ff00000010000 */
[----:B------:R-:W-:Y:S08]  /*8660*/  BAR.SYNC.DEFER_BLOCKING 0x0 ;  /* 0x0000000000007b1d */ /* 0x000ff00000010000 */
[----:B------:R-:W-:Y:S01]  /*8670*/  BAR.SYNC.DEFER_BLOCKING 0x0 ;  /* 0x0000000000007b1d */ /* 0x000fe20000010000 */
[----:B------:R-:W-:-:S02]  /*8680*/  ISETP.GT.U32.AND P0, PT, R2, 0x3f, PT ;  /* 0x0000003f0200780c */ /* 0x000fc40003f04070 */
[C---:B------:R-:W-:Y:S02]  /*8690*/  ISETP.GT.U32.AND P3, PT, R2.reuse, 0x1f, PT ;  /* 0x0000001f0200780c */ /* 0x040fe40003f64070 */
[C---:B------:R-:W-:Y:S01]  /*86a0*/  ISETP.GT.U32.AND P4, PT, R2.reuse, 0xf, PT ;  /* 0x0000000f0200780c */ /* 0x040fe20003f84070 */
[----:B------:R-:W-:Y:S01]  /*86b0*/  BSSY.RECONVERGENT B0, `(.L_x_148) ;  /* 0x0000020000007945 */ /* 0x000fe20003800200 */
[C---:B------:R-:W-:Y:S02]  /*86c0*/  ISETP.GT.U32.AND P5, PT, R2.reuse, 0x7, PT ;  /* 0x000000070200780c */ /* 0x040fe40003fa4070 */
[----:B------:R-:W-:-:S05]  /*86d0*/  ISETP.GT.U32.AND P6, PT, R2, 0x3, PT ;  /* 0x000000030200780c */ /* 0x000fca0003fc4070 */
[----:B------:R-:W-:Y:S08]  /*86e0*/  @P0 BRA `(.L_x_149) ;  /* 0x0000000000700947 */ /* 0x000ff00003800000 */
[----:B0-2---:R-:W-:Y:S04]  /*86f0*/  LDS R12, [R33+UR7+0x100] ;  /* 0x00010007210c7984 */ /* 0x005fe80008000800 */
[----:B------:R-:W0:Y:S02]  /*8700*/  LDS R13, [R33+UR7] ;  /* 0x00000007210d7984 */ /* 0x000e240008000800 */
[----:B0-----:R-:W-:-:S05]  /*8710*/  FADD R12, R12, R13 ;  /* 0x0000000d0c0c7221 */ /* 0x001fca0000000000 */
[----:B------:R-:W-:Y:S04]  /*8720*/  STS [R33+UR7], R12 ;  /* 0x0000000c21007988 */ /* 0x000fe80008000807 */
[----:B------:R-:W-:Y:S04]  /*8730*/  LDS R13, [R33+UR9+0x100] ;  /* 0x00010009210d7984 */ /* 0x000fe80008000800 */
[----:B------:R-:W0:Y:S04]  /*8740*/  LDS R24, [R33+UR9] ;  /* 0x0000000921187984 */ /* 0x000e280008000800 */
[----:B------:R-:W-:Y:S04]  /*8750*/  LDS R15, [R33+UR9+0x300] ;  /* 0x00030009210f7984 */ /* 0x000fe80008000800 */
[----:B------:R-:W2:Y:S04]  /*8760*/  LDS R34, [R33+UR9+0x200] ;  /* 0x0002000921227984 */ /* 0x000ea80008000800 */
[----:B------:R-:W-:Y:S04]  /*8770*/  LDS R25, [R33+UR9+0x500] ;  /* 0x0005000921197984 */ /* 0x000fe80008000800 */
[----:B------:R-:W3:Y:S04]  /*8780*/  LDS R36, [R33+UR9+0x400] ;  /* 0x0004000921247984 */ /* 0x000ee80008000800 */
[----:B------:R-:W-:Y:S04]  /*8790*/  LDS R35, [R33+UR9+0x700] ;  /* 0x0007000921237984 */ /* 0x000fe80008000800 */
[----:B------:R-:W4:Y:S04]  /*87a0*/  LDS R38, [R33+UR9+0x600] ;  /* 0x0006000921267984 */ /* 0x000f280008000800 */
[----:B------:R-:W-:Y:S04]  /*87b0*/  LDS R37, [R33+UR9+0x900] ;  /* 0x0009000921257984 */ /* 0x000fe80008000800 */
[----:B------:R-:W5:Y:S04]  /*87c0*/  LDS R40, [R33+UR9+0x800] ;  /* 0x0008000921287984 */ /* 0x000f680008000800 */
[----:B------:R-:W-:Y:S04]  /*87d0*/  LDS R12, [R33+UR9+0xb00] ;  /* 0x000b0009210c7984 */ /* 0x000fe80008000800 */
[----:B------:R-:W1:Y:S01]  /*87e0*/  LDS R39, [R33+UR9+0xa00] ;  /* 0x000a000921277984 */ /* 0x000e620008000800 */
[----:B0-----:R-:W-:-:S05]  /*87f0*/  FADD R24, R13, R24 ;  /* 0x000000180d187221 */ /* 0x001fca0000000000 */
[----:B------:R0:W-:Y:S01]  /*8800*/  STS [R33+UR9], R24 ;  /* 0x0000001821007988 */ /* 0x0001e20008000809 */
[----:B--2---:R-:W-:-:S05]  /*8810*/  FADD R34, R15, R34 ;  /* 0x000000220f227221 */ /* 0x004fca0000000000 */
[----:B------:R0:W-:Y:S01]  /*8820*/  STS [R33+UR9+0x200], R34 ;  /* 0x0002002221007988 */ /* 0x0001e20008000809 */
[----:B---3--:R-:W-:-:S05]  /*8830*/  FADD R36, R25, R36 ;  /* 0x0000002419247221 */ /* 0x008fca0000000000 */
[----:B------:R0:W-:Y:S01]  /*8840*/  STS [R33+UR9+0x400], R36 ;  /* 0x0004002421007988 */ /* 0x0001e20008000809 */
[----:B----4-:R-:W-:-:S05]  /*8850*/  FADD R38, R35, R38 ;  /* 0x0000002623267221 */ /* 0x010fca0000000000 */
[----:B------:R0:W-:Y:S01]  /*8860*/  STS [R33+UR9+0x600], R38 ;  /* 0x0006002621007988 */ /* 0x0001e20008000809 */
[----:B-----5:R-:W-:-:S05]  /*8870*/  FADD R40, R37, R40 ;  /* 0x0000002825287221 */ /* 0x020fca0000000000 */
[----:B------:R0:W-:Y:S01]  /*8880*/  STS [R33+UR9+0x800], R40 ;  /* 0x0008002821007988 */ /* 0x0001e20008000809 */
[----:B-1----:R-:W-:-:S05]  /*8890*/  FADD R12, R12, R39 ;  /* 0x000000270c0c7221 */ /* 0x002fca0000000000 */
[----:B------:R0:W-:Y:S02]  /*88a0*/  STS [R33+UR9+0xa00], R12 ;  /* 0x000a000c21007988 */ /* 0x0001e40008000809 */
.L_x_149:
[----:B------:R-:W-:Y:S05]  /*88b0*/  BSYNC.RECONVERGENT B0 ;  /* 0x0000000000007941 */ /* 0x000fea0003800200 */
.L_x_148:
[----:B------:R-:W-:Y:S06]  /*88c0*/  BAR.SYNC.DEFER_BLOCKING 0x0 ;  /* 0x0000000000007b1d */ /* 0x000fec0000010000 */
[----:B------:R-:W-:Y:S04]  /*88d0*/  BSSY.RECONVERGENT B0, `(.L_x_150) ;  /* 0x000001e000007945 */ /* 0x000fe80003800200 */
[----:B------:R-:W-:Y:S05]  /*88e0*/  @P3 BRA `(.L_x_151) ;  /* 0x0000000000703947 */ /* 0x000fea0003800000 */
        /* <DEDUP_REMOVED lines=28> */
.L_x_151:
[----:B------:R-:W-:Y:S05]  /*8ab0*/  BSYNC.RECONVERGENT B0 ;  /* 0x0000000000007941 */ /* 0x000fea0003800200 */
.L_x_150:
[----:B------:R-:W-:Y:S01]  /*8ac0*/  NOP ;  /* 0x0000000000007918 */ /* 0x000fe20000000000 */
        /* <DEDUP_REMOVED lines=30> */
.L_x_153:
[----:B------:R-:W-:Y:S05]  /*8cb0*/  BSYNC.RECONVERGENT B0 ;  /* 0x0000000000007941 */ /* 0x000fea0003800200 */
.L_x_152:
        /* <DEDUP_REMOVED lines=31> */
.L_x_155:
[----:B------:R-:W-:Y:S05]  /*8eb0*/  BSYNC.RECONVERGENT B0 ;  /* 0x0000000000007941 */ /* 0x000fea0003800200 */
.L_x_154:
        /* <DEDUP_REMOVED lines=31> */
.L_x_157:
[----:B------:R-:W-:Y:S05]  /*90b0*/  BSYNC.RECONVERGENT B0 ;  /* 0x0000000000007941 */ /* 0x000fea0003800200 */
.L_x_156:
        /* <DEDUP_REMOVED lines=31> */
.L_x_159:
[----:B------:R-:W-:Y:S05]  /*92b0*/  BSYNC.RECONVERGENT B0 ;  /* 0x0000000000007941 */ /* 0x000fea0003800200 */
.L_x_158:
[----:B------:R-:W-:Y:S01]  /*92c0*/  NOP ;  /* 0x0000000000007918 */ /* 0x000fe20000000000 */
[----:B------:R-:W-:Y:S04]  /*92d0*/  BSSY.RECONVERGENT B0, `(.L_x_160) ;  /* 0x0000089000007945 */ /* 0x000fe80003800200 */
[----:B------:R-:W-:Y:S05]  /*92e0*/  @P2 BRA `(.L_x_161) ;  /* 0x00000008001c2947 */ /* 0x000fea0003800000 */
[----:B------:R-:W3:Y:S04]  /*92f0*/  LDS R15, [R14+0x2018] ;  /* 0x002018000e0f7984 */ /* 0x000ee80000000800 */
[----:B0-----:R-:W0:Y:S04]  /*9300*/  LDS R24, [R14+0x1e18] ;  /* 0x001e18000e187984 */ /* 0x001e280000000800 */
[----:B--2---:R-:W2:Y:S01]  /*9310*/  LDS.64 R12, [R14+0x1218] ;  /* 0x001218000e0c7984 */ /* 0x004ea20000000a00 */
[----:B---3--:R-:W-:-:S04]  /*9320*/  I2FP.F32.S32 R15, R15 ;  /* 0x0000000f000f7245 */ /* 0x008fc80000201400 */
[----:B------:R-:W3:Y:S01]  /*9330*/  MUFU.RCP R34, R15 ;  /* 0x0000000f00227308 */ /* 0x000ee20000001000 */
[----:B0-----:R-:W-:Y:S01]  /*9340*/  FADD R25, R24, R24 ;  /* 0x0000001818197221 */ /* 0x001fe20000000000 */
[----:B--2---:R-:W-:-:S04]  /*9350*/  FADD R12, R12, R13 ;  /* 0x0000000d0c0c7221 */ /* 0x004fc80000000000 */
[----:B------:R0:W-:Y:S01]  /*9360*/  STS [R14+0x1e18], R25 ;  /* 0x001e18190e007388 */ /* 0x0001e20000000800 */
[----:B------:R-:W-:-:S04]  /*9370*/  FMUL R12, R12, 0.0099999997764825820923 ;  /* 0x3c23d70a0c0c7820 */ /* 0x000fc80000400000 */
[----:B------:R-:W2:Y:S01]  /*9380*/  FCHK P0, R12, R15 ;  /* 0x0000000f0c007302 */ /* 0x000ea20000000000 */
[----:B---3--:R-:W-:-:S04]  /*9390*/  FFMA R13, -R15, R34, 1 ;  /* 0x3f8000000f0d7423 */ /* 0x008fc80000000122 */
[----:B------:R-:W-:-:S04]  /*93a0*/  FFMA R13, R34, R13, R34 ;  /* 0x0000000d220d7223 */ /* 0x000fc80000000022 */
[----:B------:R-:W-:-:S04]  /*93b0*/  FFMA R24, R12, R13, RZ ;  /* 0x0000000d0c187223 */ /* 0x000fc800000000ff */
[----:B------:R-:W-:-:S04]  /*93c0*/  FFMA R34, -R15, R24, R12 ;  /* 0x000000180f227223 */ /* 0x000fc8000000010c */
[----:B------:R-:W-:Y:S01]  /*93d0*/  FFMA R24, R13, R34, R24 ;  /* 0x000000220d187223 */ /* 0x000fe20000000018 */
[----:B0-2---:R-:W-:Y:S06]  /*93e0*/  @!P0 BRA `(.L_x_162) ;  /* 0x0000000000108947 */ /* 0x005fec0003800000 */
[----:B------:R-:W-:Y:S01]  /*93f0*/  IMAD.MOV.U32 R13, RZ, RZ, R15 ;  /* 0x000000ffff0d7224 */ /* 0x000fe200078e000f */
[----:B------:R-:W-:-:S07]  /*9400*/  MOV R24, 0x9420 ;  /* 0x0000942000187802 */ /* 0x000fce0000000f00 */
[----:B-1----:R-:W-:Y:S05]  /*9410*/  CALL.REL.NOINC `($__internal_1_$__cuda_sm3x_div_rn_noftz_f32_slowpath) ;  /* 0x0000000800807944 */ /* 0x002fea0003c00000 */
[----:B------:R-:W-:-:S07]  /*9420*/  MOV R24, R34 ;  /* 0x0000002200187202 */ /* 0x000fce0000000f00 */
.L_x_162:
[----:B------:R-:W0:Y:S01]  /*9430*/  S2UR UR16, SR_CgaCtaId ;  /* 0x00000000001079c3 */ /* 0x000e220000008800 */
[----:B------:R-:W-:Y:S01]  /*9440*/  UMOV UR15, 0x400 ;  /* 0x00000400000f7882 */ /* 0x000fe20000000000 */
[----:B------:R-:W2:Y:S01]  /*9450*/  MUFU.RCP R34, R15 ;  /* 0x0000000f00227308 */ /* 0x000ea20000001000 */
[----:B0-----:R-:W-:-:S09]  /*9460*/  ULEA UR15, UR16, UR15, 0x18 ;  /* 0x0000000f100f7291 */ /* 0x001fd2000f8ec0ff */
[----:B------:R-:W0:Y:S04]  /*9470*/  LDS.64 R12, [UR15+0x1418] ;  /* 0x0014180fff0c7984 */ /* 0x000e280008000a00 */
[----:B------:R-:W3:Y:S01]  /*9480*/  LDS R25, [UR15+0xe00] ;  /* 0x000e000fff197984 */ /* 0x000ee20008000800 */
[----:B0-----:R-:W-:Y:S01]  /*9490*/  FADD R12, R12, R13 ;  /* 0x0000000d0c0c7221 */ /* 0x001fe20000000000 */
[----:B--2---:R-:W-:-:S03]  /*94a0*/  FFMA R13, -R15, R34, 1 ;  /* 0x3f8000000f0d7423 */ /* 0x004fc60000000122 */
[----:B------:R-:W-:Y:S01]  /*94b0*/  FMUL R14, R12, 0.0099999997764825820923 ;  /* 0x3c23d70a0c0e7820 */ /* 0x000fe20000400000 */
[----:B------:R-:W-:Y:S01]  /*94c0*/  FFMA R12, R34, R13, R34 ;  /* 0x0000000d220c7223 */ /* 0x000fe20000000022 */
[----:B---3--:R-:W-:Y:S02]  /*94d0*/  FADD R24, R25, -R24 ;  /* 0x8000001819187221 */ /* 0x008fe40000000000 */
[----:B------:R-:W0:Y:S01]  /*94e0*/  FCHK P0, R14, R15 ;  /* 0x0000000f0e007302 */ /* 0x000e220000000000 */
[----:B------:R-:W-:Y:S02]  /*94f0*/  FFMA R13, R12, R14, RZ ;  /* 0x0000000e0c0d7223 */ /* 0x000fe400000000ff */
[----:B------:R2:W-:Y:S02]  /*9500*/  STS [UR15+0xe00], R24 ;  /* 0x000e0018ff007988 */ /* 0x0005e4000800080f */
[----:B------:R-:W-:-:S04]  /*9510*/  FFMA R34, -R15, R13, R14 ;  /* 0x0000000d0f227223 */ /* 0x000fc8000000010e */
[----:B------:R-:W-:Y:S01]  /*9520*/  FFMA R34, R12, R34, R13 ;  /* 0x000000220c227223 */ /* 0x000fe2000000000d */
[----:B0-2---:R-:W-:Y:S06]  /*9530*/  @!P0 BRA `(.L_x_163) ;  /* 0x0000000000108947 */ /* 0x005fec0003800000 */
[----:B------:R-:W-:Y:S01]  /*9540*/  IMAD.MOV.U32 R12, RZ, RZ, R14 ;  /* 0x000000ffff0c7224 */ /* 0x000fe200078e000e */
[----:B------:R-:W-:Y:S02]  /*9550*/  MOV R13, R15 ;  /* 0x0000000f000d7202 */ /* 0x000fe40000000f00 */
[----:B------:R-:W-:-:S07]  /*9560*/  MOV R24, 0x9580 ;  /* 0x0000958000187802 */ /* 0x000fce0000000f00 */
[----:B-1----:R-:W-:Y:S05]  /*9570*/  CALL.REL.NOINC `($__internal_1_$__cuda_sm3x_div_rn_noftz_f32_slowpath) ;  /* 0x0000000800287944 */ /* 0x002fea0003c00000 */
.L_x_163:
        /* <DEDUP_REMOVED lines=21> */
[----:B------:R-:W-:-:S07]  /*96d0*/  IMAD.MOV.U32 R24, RZ, RZ, R34 ;  /* 0x000000ffff187224 */ /* 0x000fce00078e0022 */
.L_x_164:
        /* <DEDUP_REMOVED lines=17> */
[----:B------:R-:W-:Y:S01]  /*97f0*/  MOV R12, R14 ;  /* 0x0000000e000c7202 */ /* 0x000fe20000000f00 */
[----:B------:R-:W-:Y:S01]  /*9800*/  IMAD.MOV.U32 R13, RZ, RZ, R15 ;  /* 0x000000ffff0d7224 */ /* 0x000fe200078e000f */
[----:B------:R-:W-:-:S07]  /*9810*/  MOV R24, 0x9830 ;  /* 0x0000983000187802 */ /* 0x000fce0000000f00 */
[----:B-1----:R-:W-:Y:S05]  /*9820*/  CALL.REL.NOINC `($__internal_1_$__cuda_sm3x_div_rn_noftz_f32_slowpath) ;  /* 0x00000004007c7944 */ /* 0x002fea0003c00000 */
.L_x_165:
        /* <DEDUP_REMOVED lines=21> */
[----:B------:R-:W-:-:S07]  /*9980*/  MOV R24, R34 ;  /* 0x0000002200187202 */ /* 0x000fce0000000f00 */
.L_x_166:
        /* <DEDUP_REMOVED lines=22> */
.L_x_167:
[----:B------:R-:W0:Y:S01]  /*9af0*/  S2UR UR16, SR_CgaCtaId ;  /* 0x00000000001079c3 */ /* 0x000e220000008800 */
[----:B------:R-:W-:Y:S02]  /*9b00*/  UMOV UR15, 0x400 ;  /* 0x00000400000f7882 */ /* 0x000fe40000000000 */
[----:B0-----:R-:W-:-:S06]  /*9b10*/  ULEA UR15, UR16, UR15, 0x18 ;  /* 0x0000000f100f7291 */ /* 0x001fcc000f8ec0ff */
[----:B------:R-:W-:-:S05]  /*9b20*/  MOV R14, UR15 ;  /* 0x0000000f000e7c02 */ /* 0x000fca0008000f00 */
[----:B------:R-:W0:Y:S02]  /*9b30*/  LDS R13, [R14+0xe14] ;  /* 0x000e14000e0d7984 */ /* 0x000e240000000800 */
[----:B0-----:R-:W-:-:S05]  /*9b40*/  FADD R13, R13, -R12 ;  /* 0x8000000c0d0d7221 */ /* 0x001fca0000000000 */
[----:B------:R3:W-:Y:S02]  /*9b50*/  STS [R14+0xe14], R13 ;  /* 0x000e140d0e007388 */ /* 0x0007e40000000800 */
.L_x_161:
[----:B------:R-:W-:Y:S05]  /*9b60*/  BSYNC.RECONVERGENT B0 ;  /* 0x0000000000007941 */ /* 0x000fea0003800200 */
.L_x_160:
[----:B------:R-:W-:Y:S06]  /*9b70*/  BAR.SYNC.DEFER_BLOCKING 0x0 ;  /* 0x0000000000007b1d */ /* 0x000fec0000010000 */
[----:B------:R-:W-:Y:S05]  /*9b80*/  BRA.U UP0, `(.L_x_168) ;  /* 0xffffff6900247547 */ /* 0x000fea000b83ffff */
[----:B------:R-:W-:-:S13]  /*9b90*/  ISETP.NE.AND P0, PT, R2, RZ, PT ;  /* 0x000000ff0200720c */ /* 0x000fda0003f05270 */
[----:B------:R-:W-:Y:S05]  /*9ba0*/  @P0 EXIT ;  /* 0x000000000000094d */ /* 0x000fea0003800000 */
[----:B------:R-:W4:Y:S01]  /*9bb0*/  LDS.128 R4, [R14+0xe00] ;  /* 0x000e00000e047984 */ /* 0x000f220000000c00 */
[----:B------:R-:W5:Y:S01]  /*9bc0*/  LDC.64 R10, c[0x0][0x390] ;  /* 0x0000e400ff0a7b82 */ /* 0x000f620000000a00 */
[----:B------:R-:W-:Y:S02]  /*9bd0*/  IMAD R3, R0, 0x6, RZ ;  /* 0x0000000600037824 */ /* 0x000fe400078e02ff */
[----:B0-23--:R-:W0:Y:S02]  /*9be0*/  LDS.64 R12, [R14+0xe10] ;  /* 0x000e10000e0c7984 */ /* 0x00de240000000a00 */
[C---:B------:R-:W-:Y:S01]  /*9bf0*/  VIADD R9, R3.reuse, 0x2 ;  /* 0x0000000203097836 */ /* 0x040fe20000000000 */
[C---:B------:R-:W-:Y:S01]  /*9c00*/  IADD3 R15, PT, PT, R3.reuse, 0x4, RZ ;  /* 0x00000004030f7810 */ /* 0x040fe20007ffe0ff */
[----:B-----5:R-:W-:-:S04]  /*9c10*/  IMAD.WIDE.U32 R2, R3, 0x4, R10 ;  /* 0x0000000403027825 */ /* 0x020fc800078e000a */
[----:B------:R-:W-:-:S04]  /*9c20*/  IMAD.WIDE.U32 R8, R9, 0x4, R10 ;  /* 0x0000000409087825 */ /* 0x000fc800078e000a */
[----:B------:R-:W-:Y:S01]  /*9c30*/  IMAD.WIDE.U32 R10, R15, 0x4, R10 ;  /* 0x000000040f0a7825 */ /* 0x000fe200078e000a */
[----:B----4-:R-:W-:Y:S04]  /*9c40*/  STG.E desc[UR18][R2.64], R4 ;  /* 0x0000000402007986 */ /* 0x010fe8000c101912 */
[----:B------:R-:W-:Y:S04]  /*9c50*/  STG.E desc[UR18][R2.64+0x4], R5 ;  /* 0x0000040502007986 */ /* 0x000fe8000c101912 */
[----:B------:R-:W-:Y:S04]  /*9c60*/  STG.E desc[UR18][R8.64], R6 ;  /* 0x0000000608007986 */ /* 0x000fe8000c101912 */
[----:B------:R-:W-:Y:S04]  /*9c70*/  STG.E desc[UR18][R8.64+0x4], R7 ;  /* 0x0000040708007986 */ /* 0x000fe8000c101912 */
[----:B0-----:R-:W-:Y:S04]  /*9c80*/  STG.E desc[UR18][R10.64], R12 ;  /* 0x0000000c0a007986 */ /* 0x001fe8000c101912 */
[----:B------:R-:W-:Y:S01]  /*9c90*/  STG.E desc[UR18][R10.64+0x4], R13 ;  /* 0x0000040d0a007986 */ /* 0x000fe2000c101912 */
[----:B------:R-:W-:Y:S05]  /*9ca0*/  EXIT ;  /* 0x000000000000794d */ /* 0x000fea0003800000 */
        .weak           $__internal_0_$__cuda_sm20_sqrt_rn_f32_slowpath
        .type           $__internal_0_$__cuda_sm20_sqrt_rn_f32_slowpath,@function
        .size           $__internal_0_$__cuda_sm20_sqrt_rn_f32_slowpath,($__internal_1_$__cuda_sm3x_div_rn_noftz_f32_slowpath - $__internal_0_$__cuda_sm20_sqrt_rn_f32_slowpath)
$__internal_0_$__cuda_sm20_sqrt_rn_f32_slowpath:
[----:B------:R-:W-:-:S13]  /*9cb0*/  LOP3.LUT P0, RZ, R12, 0x7fffffff, RZ, 0xc0, !PT ;  /* 0x7fffffff0cff7812 */ /* 0x000fda000780c0ff */
[----:B------:R-:W-:Y:S01]  /*9cc0*/  @!P0 IMAD.MOV.U32 R13, RZ, RZ, R12 ;  /* 0x000000ffff0d8224 */ /* 0x000fe200078e000c */
[----:B------:R-:W-:Y:S06]  /*9cd0*/  @!P0 BRA `(.L_x_169) ;  /* 0x0000000000408947 */ /* 0x000fec0003800000 */
[----:B------:R-:W-:-:S13]  /*9ce0*/  FSETP.GEU.FTZ.AND P0, PT, R12, RZ, PT ;  /* 0x000000ff0c00720b */ /* 0x000fda0003f1e000 */
[----:B------:R-:W-:Y:S01]  /*9cf0*/  @!P0 MOV R13, 0x7fffffff ;  /* 0x7fffffff000d8802 */ /* 0x000fe20000000f00 */
[----:B------:R-:W-:Y:S06]  /*9d00*/  @!P0 BRA `(.L_x_169) ;  /* 0x0000000000348947 */ /* 0x000fec0003800000 */
[----:B------:R-:W-:-:S13]  /*9d10*/  FSETP.GTU.FTZ.AND P0, PT, |R12|, +INF , PT ;  /* 0x7f8000000c00780b */ /* 0x000fda0003f1c200 */
[----:B------:R-:W-:Y:S01]  /*9d20*/  @P0 FADD.FTZ R13, R12, 1 ;  /* 0x3f8000000c0d0421 */ /* 0x000fe20000010000 */
[----:B------:R-:W-:Y:S06]  /*9d30*/  @P0 BRA `(.L_x_169) ;  /* 0x0000000000280947 */ /* 0x000fec0003800000 */
[----:B------:R-:W-:-:S13]  /*9d40*/  FSETP.NEU.FTZ.AND P0, PT, |R12|, +INF , PT ;  /* 0x7f8000000c00780b */ /* 0x000fda0003f1d200 */
[----:B------:R-:W-:-:S04]  /*9d50*/  @P0 FFMA R15, R12, 1.84467440737095516160e+19, RZ ;  /* 0x5f8000000c0f0823 */ /* 0x000fc800000000ff */
[----:B------:R-:W0:Y:S02]  /*9d60*/  @P0 MUFU.RSQ R24, R15 ;  /* 0x0000000f00180308 */ /* 0x000e240000001400 */
[----:B0-----:R-:W-:Y:S01]  /*9d70*/  @P0 FMUL.FTZ R34, R15, R24 ;  /* 0x000000180f220220 */ /* 0x001fe20000410000 */
[----:B------:R-:W-:-:S03]  /*9d80*/  @P0 FMUL.FTZ R24, R24, 0.5 ;  /* 0x3f00000018180820 */ /* 0x000fc60000410000 */
[----:B------:R-:W-:-:S04]  /*9d90*/  @P0 FADD.FTZ R13, -R34, -RZ ;  /* 0x800000ff220d0221 */ /* 0x000fc80000010100 */
[----:B------:R-:W-:Y:S01]  /*9da0*/  @P0 FFMA R25, R34, R13, R15 ;  /* 0x0000000d22190223 */ /* 0x000fe2000000000f */
[----:B------:R-:W-:-:S03]  /*9db0*/  @!P0 IMAD.MOV.U32 R13, RZ, RZ, R12 ;  /* 0x000000ffff0d8224 */ /* 0x000fc600078e000c */
[----:B------:R-:W-:-:S04]  /*9dc0*/  @P0 FFMA R24, R25, R24, R34 ;  /* 0x0000001819180223 */ /* 0x000fc80000000022 */
[----:B------:R-:W-:-:S07]  /*9dd0*/  @P0 FMUL.FTZ R13, R24, 2.3283064365386962891e-10 ;  /* 0x2f800000180d0820 */ /* 0x000fce0000410000 */
.L_x_169:
[----:B------:R-:W-:Y:S01]  /*9de0*/  MOV R15, R13 ;  /* 0x0000000d000f7202 */ /* 0x000fe20000000f00 */
[----:B------:R-:W-:Y:S02]  /*9df0*/  HFMA2 R13, -RZ, RZ, 0, 0 ;  /* 0x00000000ff0d7431 */ /* 0x000fe400000001ff */
[----:B------:R-:W-:-:S04]  /*9e00*/  IMAD.MOV.U32 R12, RZ, RZ, R35 ;  /* 0x000000ffff0c7224 */ /* 0x000fc800078e0023 */
[----:B------:R-:W-:Y:S05]  /*9e10*/  RET.REL.NODEC R12 `(_Z6kernelILi128EEvPfS0_S0_l) ;  /* 0xffffff600c787950 */ /* 0x000fea0003c3ffff */
        .weak           $__internal_1_$__cuda_sm3x_div_rn_noftz_f32_slowpath
        .type           $__internal_1_$__cuda_sm3x_div_rn_noftz_f32_slowpath,@function
        .size           $__internal_1_$__cuda_sm3x_div_rn_noftz_f32_slowpath,(.L_x_183 - $__internal_1_$__cuda_sm3x_div_rn_noftz_f32_slowpath)
$__internal_1_$__cuda_sm3x_div_rn_noftz_f32_slowpath:
[----:B------:R-:W-:Y:S01]  /*9e20*/  SHF.R.U32.HI R25, RZ, 0x17, R13 ;  /* 0x00000017ff197819 */ /* 0x000fe2000001160d */
[----:B------:R-:W-:Y:S01]  /*9e30*/  BSSY.RECONVERGENT B1, `(.L_x_170) ;  /* 0x0000063000017945 */ /* 0x000fe20003800200 */
[----:B------:R-:W-:Y:S02]  /*9e40*/  SHF.R.U32.HI R34, RZ, 0x17, R12 ;  /* 0x00000017ff227819 */ /* 0x000fe4000001160c */
[----:B------:R-:W-:Y:S02]  /*9e50*/  LOP3.LUT R25, R25, 0xff, RZ, 0xc0, !PT ;  /* 0x000000ff19197812 */ /* 0x000fe400078ec0ff */
[----:B------:R-:W-:-:S03]  /*9e60*/  LOP3.LUT R37, R34, 0xff, RZ, 0xc0, !PT ;  /* 0x000000ff22257812 */ /* 0x000fc600078ec0ff */
[----:B------:R-:W-:Y:S01]  /*9e70*/  VIADD R36, R25, 0xffffffff ;  /* 0xffffffff19247836 */ /* 0x000fe20000000000 */
[----:B------:R-:W-:-:S04]  /*9e80*/  IADD3 R35, PT, PT, R37, -0x1, RZ ;  /* 0xffffffff25237810 */ /* 0x000fc80007ffe0ff */
[----:B------:R-:W-:-:S04]  /*9e90*/  ISETP.GT.U32.AND P4, PT, R36, 0xfd, PT ;  /* 0x000000fd2400780c */ /* 0x000fc80003f84070 */
[----:B------:R-:W-:-:S13]  /*9ea0*/  ISETP.GT.U32.OR P4, PT, R35, 0xfd, P4 ;  /* 0x000000fd2300780c */ /* 0x000fda0002784470 */
[----:B------:R-:W-:Y:S01]  /*9eb0*/  @!P4 IMAD.MOV.U32 R34, RZ, RZ, RZ ;  /* 0x000000ffff22c224 */ /* 0x000fe200078e00ff */
[----:B------:R-:W-:Y:S06]  /*9ec0*/  @!P4 BRA `(.L_x_171) ;  /* 0x000000000060c947 */ /* 0x000fec0003800000 */
[----:B------:R-:W-:Y:S02]  /*9ed0*/  FSETP.GTU.FTZ.AND P4, PT, |R12|, +INF , PT ;  /* 0x7f8000000c00780b */ /* 0x000fe40003f9c200 */
[----:B------:R-:W-:-:S04]  /*9ee0*/  FSETP.GTU.FTZ.AND P5, PT, |R13|, +INF , PT ;  /* 0x7f8000000d00780b */ /* 0x000fc80003fbc200 */
[----:B------:R-:W-:-:S13]  /*9ef0*/  PLOP3.LUT P4, PT, P4, P5, PT, 0xf8, 0x8f ;  /* 0x00000000008f781c */ /* 0x000fda000278bf70 */
[----:B------:R-:W-:Y:S05]  /*9f00*/  @P4 BRA `(.L_x_172) ;  /* 0x0000000400504947 */ /* 0x000fea0003800000 */
[----:B------:R-:W-:-:S13]  /*9f10*/  LOP3.LUT P4, RZ, R13, 0x7fffffff, R12, 0xc8, !PT ;  /* 0x7fffffff0dff7812 */ /* 0x000fda000788c80c */
[----:B------:R-:W-:Y:S05]  /*9f20*/  @!P4 BRA `(.L_x_173) ;  /* 0x000000040040c947 */ /* 0x000fea0003800000 */
[C---:B------:R-:W-:Y:S02]  /*9f30*/  FSETP.NEU.FTZ.AND P5, PT, |R12|.reuse, +INF , PT ;  /* 0x7f8000000c00780b */ /* 0x040fe40003fbd200 */
[----:B------:R-:W-:Y:S02]  /*9f40*/  FSETP.NEU.FTZ.AND P4, PT, |R13|, +INF , PT ;  /* 0x7f8000000d00780b */ /* 0x000fe40003f9d200 */
[----:B------:R-:W-:-:S04]  /*9f50*/  FSETP.NEU.FTZ.AND P6, PT, |R12|, +INF , PT ;  /* 0x7f8000000c00780b */ /* 0x000fc80003fdd200 */
[----:B------:R-:W-:-:S07]  /*9f60*/  P2R R34, PR, RZ, 0x40 ;  /* 0x00000040ff227803 */ /* 0x000fce0000000000 */
[----:B------:R-:W-:Y:S05]  /*9f70*/  @!P4 BRA !P5, `(.L_x_173) ;  /* 0x00000004002cc947 */ /* 0x000fea0006800000 */
[----:B------:R-:W-:-:S04]  /*9f80*/  LOP3.LUT P5, RZ, R12, 0x7fffffff, RZ, 0xc0, !PT ;  /* 0x7fffffff0cff7812 */ /* 0x000fc800078ac0ff */
[----:B------:R-:W-:-:S13]  /*9f90*/  PLOP3.LUT P5, PT, P4, P5, PT, 0x2f, 0xf2 ;  /* 0x0000000000f2781c */ /* 0x000fda00027aa577 */
[----:B------:R-:W-:Y:S05]  /*9fa0*/  @P5 BRA `(.L_x_174) ;  /* 0x0000000400185947 */ /* 0x000fea0003800000 */
[----:B------:R-:W-:-:S04]  /*9fb0*/  LOP3.LUT P4, RZ, R13, 0x7fffffff, RZ, 0xc0, !PT ;  /* 0x7fffffff0dff7812 */ /* 0x000fc8000788c0ff */
[----:B------:R-:W-:-:S13]  /*9fc0*/  PLOP3.LUT P4, PT, P6, P4, PT, 0x2f, 0xf2 ;  /* 0x0000000000f2781c */ /* 0x000fda0003788577 */
[----:B------:R-:W-:Y:S05]  /*9fd0*/  @P4 BRA `(.L_x_175) ;  /* 0x0000000400004947 */ /* 0x000fea0003800000 */
[----:B------:R-:W-:Y:S02]  /*9fe0*/  ISETP.GE.AND P4, PT, R35, RZ, PT ;  /* 0x000000ff2300720c */ /* 0x000fe40003f86270 */
[----:B------:R-:W-:-:S11]  /*9ff0*/  ISETP.GE.AND P5, PT, R36, RZ, PT ;  /* 0x000000ff2400720c */ /* 0x000fd60003fa6270 */
[----:B------:R-:W-:Y:S01]  /*a000*/  @P4 MOV R34, RZ ;  /* 0x000000ff00224202 */ /* 0x000fe20000000f00 */
[----:B------:R-:W-:Y:S02]  /*a010*/  @!P4 IMAD.MOV.U32 R34, RZ, RZ, -0x40 ;  /* 0xffffffc0ff22c424 */ /* 0x000fe400078e00ff */
[----:B------:R-:W-:Y:S01]  /*a020*/  @!P4 FFMA R12, R12, 1.84467440737095516160e+19, RZ ;  /* 0x5f8000000c0cc823 */ /* 0x000fe200000000ff */
[----:B------:R-:W-:Y:S02]  /*a030*/  @!P5 FFMA R13, R13, 1.84467440737095516160e+19, RZ ;  /* 0x5f8000000d0dd823 */ /* 0x000fe400000000ff */
[----:B------:R-:W-:-:S07]  /*a040*/  @!P5 IADD3 R34, PT, PT, R34, 0x40, RZ ;  /* 0x000000402222d810 */ /* 0x000fce0007ffe0ff */
.L_x_171:
[----:B------:R-:W-:Y:S01]  /*a050*/  LEA R36, R25, 0xc0800000, 0x17 ;  /* 0xc080000019247811 */ /* 0x000fe200078eb8ff */
[----:B------:R-:W-:Y:S01]  /*a060*/  BSSY.RECONVERGENT B2, `(.L_x_176) ;  /* 0x0000036000027945 */ /* 0x000fe20003800200 */
[----:B------:R-:W-:-:S03]  /*a070*/  IADD3 R37, PT, PT, R37, -0x7f, RZ ;  /* 0xffffff8125257810 */ /* 0x000fc60007ffe0ff */
[----:B------:R-:W-:Y:S02]  /*a080*/  IMAD.IADD R38, R13, 0x1, -R36 ;  /* 0x000000010d267824 */ /* 0x000fe400078e0a24 */
[C---:B------:R-:W-:Y:S01]  /*a090*/  IMAD R12, R37.reuse, -0x800000, R12 ;  /* 0xff800000250c7824 */ /* 0x040fe200078e020c */
[----:B------:R-:W-:Y:S01]  /*a0a0*/  IADD3 R37, PT, PT, R37, 0x7f, -R25 ;  /* 0x0000007f25257810 */ /* 0x000fe20007ffe819 */
[----:B------:R-:W0:Y:S01]  /*a0b0*/  MUFU.RCP R13, R38 ;  /* 0x00000026000d7308 */ /* 0x000e220000001000 */
[----:B------:R-:W-:-:S03]  /*a0c0*/  FADD.FTZ R35, -R38, -RZ ;  /* 0x800000ff26237221 */ /* 0x000fc60000010100 */
[----:B------:R-:W-:Y:S02]  /*a0d0*/  IMAD.IADD R37, R37, 0x1, R34 ;  /* 0x0000000125257824 */ /* 0x000fe400078e0222 */
[----:B0-----:R-:W-:-:S04]  /*a0e0*/  FFMA R36, R13, R35, 1 ;  /* 0x3f8000000d247423 */ /* 0x001fc80000000023 */
[----:B------:R-:W-:-:S04]  /*a0f0*/  FFMA R13, R13, R36, R13 ;  /* 0x000000240d0d7223 */ /* 0x000fc8000000000d */
[----:B------:R-:W-:-:S04]  /*a100*/  FFMA R36, R12, R13, RZ ;  /* 0x0000000d0c247223 */ /* 0x000fc800000000ff */
[----:B------:R-:W-:-:S04]  /*a110*/  FFMA R39, R35, R36, R12 ;  /* 0x0000002423277223 */ /* 0x000fc8000000000c */
[----:B------:R-:W-:-:S04]  /*a120*/  FFMA R36, R13, R39, R36 ;  /* 0x000000270d247223 */ /* 0x000fc80000000024 */
[----:B------:R-:W-:-:S04]  /*a130*/  FFMA R35, R35, R36, R12 ;  /* 0x0000002423237223 */ /* 0x000fc8000000000c */
[----:B------:R-:W-:-:S05]  /*a140*/  FFMA R12, R13, R35, R36 ;  /* 0x000000230d0c7223 */ /* 0x000fca0000000024 */
[----:B------:R-:W-:-:S04]  /*a150*/  SHF.R.U32.HI R25, RZ, 0x17, R12 ;  /* 0x00000017ff197819 */ /* 0x000fc8000001160c */
[----:B------:R-:W-:-:S04]  /*a160*/  LOP3.LUT R25, R25, 0xff, RZ, 0xc0, !PT ;  /* 0x000000ff19197812 */ /* 0x000fc800078ec0ff */
[----:B------:R-:W-:-:S05]  /*a170*/  IADD3 R38, PT, PT, R25, R37, RZ ;  /* 0x0000002519267210 */ /* 0x000fca0007ffe0ff */
[----:B------:R-:W-:-:S05]  /*a180*/  VIADD R25, R38, 0xffffffff ;  /* 0xffffffff26197836 */ /* 0x000fca0000000000 */
[----:B------:R-:W-:-:S13]  /*a190*/  ISETP.GE.U32.AND P4, PT, R25, 0xfe, PT ;  /* 0x000000fe1900780c */ /* 0x000fda0003f86070 */
[----:B------:R-:W-:Y:S05]  /*a1a0*/  @!P4 BRA `(.L_x_177) ;  /* 0x000000000080c947 */ /* 0x000fea0003800000 */
[----:B------:R-:W-:-:S13]  /*a1b0*/  ISETP.GT.AND P4, PT, R38, 0xfe, PT ;  /* 0x000000fe2600780c */ /* 0x000fda0003f84270 */
[----:B------:R-:W-:Y:S05]  /*a1c0*/  @P4 BRA `(.L_x_178) ;  /* 0x00000000006c4947 */ /* 0x000fea0003800000 */
[----:B------:R-:W-:-:S13]  /*a1d0*/  ISETP.GE.AND P4, PT, R38, 0x1, PT ;  /* 0x000000012600780c */ /* 0x000fda0003f86270 */
[----:B------:R-:W-:Y:S05]  /*a1e0*/  @P4 BRA `(.L_x_179) ;  /* 0x0000000000744947 */ /* 0x000fea0003800000 */
[----:B------:R-:W-:Y:S02]  /*a1f0*/  ISETP.GE.AND P4, PT, R38, -0x18, PT ;  /* 0xffffffe82600780c */ /* 0x000fe40003f86270 */
[----:B------:R-:W-:-:S11]  /*a200*/  LOP3.LUT R12, R12, 0x80000000, RZ, 0xc0, !PT ;  /* 0x800000000c0c7812 */ /* 0x000fd600078ec0ff */
[----:B------:R-:W-:Y:S05]  /*a210*/  @!P4 BRA `(.L_x_179) ;  /* 0x000000000068c947 */ /* 0x000fea0003800000 */
[-CC-:B------:R-:W-:Y:S01]  /*a220*/  FFMA.RZ R25, R13, R35.reuse, R36.reuse ;  /* 0x000000230d197223 */ /* 0x180fe2000000c024 */
[C---:B------:R-:W-:Y:S02]  /*a230*/  ISETP.NE.AND P4, PT, R38.reuse, RZ, PT ;  /* 0x000000ff2600720c */ /* 0x040fe40003f85270 */
[C---:B------:R-:W-:Y:S02]  /*a240*/  ISETP.NE.AND P5, PT, R38.reuse, RZ, PT ;  /* 0x000000ff2600720c */ /* 0x040fe40003fa5270 */
[----:B------:R-:W-:Y:S01]  /*a250*/  LOP3.LUT R34, R25, 0x7fffff, RZ, 0xc0, !PT ;  /* 0x007fffff19227812 */ /* 0x000fe200078ec0ff */
[CCC-:B------:R-:W-:Y:S01]  /*a260*/  FFMA.RP R25, R13.reuse, R35.reuse, R36.reuse ;  /* 0x000000230d197223 */ /* 0x1c0fe20000008024 */
[----:B------:R-:W-:Y:S01]  /*a270*/  FFMA.RM R36, R13, R35, R36 ;  /* 0x000000230d247223 */ /* 0x000fe20000004024 */
[----:B------:R-:W-:Y:S01]  /*a280*/  IADD3 R13, PT, PT, R38, 0x20, RZ ;  /* 0x00000020260d7810 */ /* 0x000fe20007ffe0ff */
[----:B------:R-:W-:Y:S01]  /*a290*/  IMAD.MOV R35, RZ, RZ, -R38 ;  /* 0x000000ffff237224 */ /* 0x000fe200078e0a26 */
[----:B------:R-:W-:-:S04]  /*a2a0*/  LOP3.LUT R34, R34, 0x800000, RZ, 0xfc, !PT ;  /* 0x0080000022227812 */ /* 0x000fc800078efcff */
[----:B------:R-:W-:Y:S02]  /*a2b0*/  SHF.L.U32 R13, R34, R13, RZ ;  /* 0x0000000d220d7219 */ /* 0x000fe400000006ff */
[----:B------:R-:W-:Y:S02]  /*a2c0*/  SEL R35, R35, RZ, P4 ;  /* 0x000000ff23237207 */ /* 0x000fe40002000000 */
[----:B------:R-:W-:Y:S02]  /*a2d0*/  FSETP.NEU.FTZ.AND P4, PT, R25, R36, PT ;  /* 0x000000241900720b */ /* 0x000fe40003f9d000 */
[----:B------:R-:W-:Y:S02]  /*a2e0*/  ISETP.NE.AND P5, PT, R13, RZ, P5 ;  /* 0x000000ff0d00720c */ /* 0x000fe40002fa5270 */
[----:B------:R-:W-:Y:S02]  /*a2f0*/  SHF.R.U32.HI R35, RZ, R35, R34 ;  /* 0x00000023ff237219 */ /* 0x000fe40000011622 */
[----:B------:R-:W-:-:S02]  /*a300*/  PLOP3.LUT P4, PT, P4, P5, PT, 0xf8, 0x8f ;  /* 0x00000000008f781c */ /* 0x000fc4000278bf70 */
[----:B------:R-:W-:Y:S02]  /*a310*/  SHF.R.U32.HI R34, RZ, 0x1, R35 ;  /* 0x00000001ff227819 */ /* 0x000fe40000011623 */
[----:B------:R-:W-:-:S04]  /*a320*/  SEL R13, RZ, 0x1, !P4 ;  /* 0x00000001ff0d7807 */ /* 0x000fc80006000000 */
[----:B------:R-:W-:-:S04]  /*a330*/  LOP3.LUT R36, R13, 0x1, R34, 0xf8, !PT ;  /* 0x000000010d247812 */ /* 0x000fc800078ef822 */
[----:B------:R-:W-:-:S04]  /*a340*/  LOP3.LUT R35, R36, R35, RZ, 0xc0, !PT ;  /* 0x0000002324237212 */ /* 0x000fc800078ec0ff */
[----:B------:R-:W-:-:S04]  /*a350*/  IADD3 R35, PT, PT, R34, R35, RZ ;  /* 0x0000002322237210 */ /* 0x000fc80007ffe0ff */
[----:B------:R-:W-:Y:S01]  /*a360*/  LOP3.LUT R12, R35, R12, RZ, 0xfc, !PT ;  /* 0x0000000c230c7212 */ /* 0x000fe200078efcff */
[----:B------:R-:W-:Y:S06]  /*a370*/  BRA `(.L_x_179) ;  /* 0x0000000000107947 */ /* 0x000fec0003800000 */
.L_x_178:
[----:B------:R-:W-:-:S04]  /*a380*/  LOP3.LUT R12, R12, 0x80000000, RZ, 0xc0, !PT ;  /* 0x800000000c0c7812 */ /* 0x000fc800078ec0ff */
[----:B------:R-:W-:Y:S01]  /*a390*/  LOP3.LUT R12, R12, 0x7f800000, RZ, 0xfc, !PT ;  /* 0x7f8000000c0c7812 */ /* 0x000fe200078efcff */
[----:B------:R-:W-:Y:S06]  /*a3a0*/  BRA `(.L_x_179) ;  /* 0x0000000000047947 */ /* 0x000fec0003800000 */
.L_x_177:
[----:B------:R-:W-:-:S07]  /*a3b0*/  IMAD R12, R37, 0x800000, R12 ;  /* 0x00800000250c7824 */ /* 0x000fce00078e020c */
.L_x_179:
[----:B------:R-:W-:Y:S05]  /*a3c0*/  BSYNC.RECONVERGENT B2 ;  /* 0x0000000000027941 */ /* 0x000fea0003800200 */
.L_x_176:
[----:B------:R-:W-:Y:S05]  /*a3d0*/  BRA `(.L_x_180) ;  /* 0x0000000000207947 */ /* 0x000fea0003800000 */
.L_x_175:
[----:B------:R-:W-:-:S04]  /*a3e0*/  LOP3.LUT R12, R13, 0x80000000, R12, 0x48, !PT ;  /* 0x800000000d0c7812 */ /* 0x000fc800078e480c */
[----:B------:R-:W-:Y:S01]  /*a3f0*/  LOP3.LUT R12, R12, 0x7f800000, RZ, 0xfc, !PT ;  /* 0x7f8000000c0c7812 */ /* 0x000fe200078efcff */
[----:B------:R-:W-:Y:S06]  /*a400*/  BRA `(.L_x_180) ;  /* 0x0000000000147947 */ /* 0x000fec0003800000 */
.L_x_174:
[----:B------:R-:W-:Y:S01]  /*a410*/  LOP3.LUT R12, R13, 0x80000000, R12, 0x48, !PT ;  /* 0x800000000d0c7812 */ /* 0x000fe200078e480c */
[----:B------:R-:W-:Y:S06]  /*a420*/  BRA `(.L_x_180) ;  /* 0x00000000000c7947 */ /* 0x000fec0003800000 */
.L_x_173:
[----:B------:R-:W0:Y:S01]  /*a430*/  MUFU.RSQ R12, -QNAN ;  /* 0xffc00000000c7908 */ /* 0x000e220000001400 */
[----:B------:R-:W-:Y:S05]  /*a440*/  BRA `(.L_x_180) ;  /* 0x0000000000047947 */ /* 0x000fea0003800000 */
.L_x_172:
[----:B------:R-:W-:-:S07]  /*a450*/  FADD.FTZ R12, R12, R13 ;  /* 0x0000000d0c0c7221 */ /* 0x000fce0000010000 */
.L_x_180:
[----:B------:R-:W-:Y:S05]  /*a460*/  BSYNC.RECONVERGENT B1 ;  /* 0x0000000000017941 */ /* 0x000fea0003800200 */
.L_x_170:
[----:B------:R-:W-:Y:S01]  /*a470*/  HFMA2 R13, -RZ, RZ, 0, 0 ;  /* 0x00000000ff0d7431 */ /* 0x000fe200000001ff */
[----:B0-----:R-:W-:Y:S01]  /*a480*/  MOV R34, R12 ;  /* 0x0000000c00227202 */ /* 0x001fe20000000f00 */
[----:B------:R-:W-:-:S04]  /*a490*/  IMAD.MOV.U32 R12, RZ, RZ, R24 ;  /* 0x000000ffff0c7224 */ /* 0x000fc800078e0018 */
[----:B------:R-:W-:Y:S05]  /*a4a0*/  RET.REL.NODEC R12 `(_Z6kernelILi128EEvPfS0_S0_l) ;  /* 0xffffff580cd47950 */ /* 0x000fea0003c3ffff */
.L_x_181:
[----:B------:R-:W-:-:S00]  /*a4b0*/  BRA `(.L_x_181) ;  /* 0xfffffffc00fc7947 */ /* 0x000fc0000383ffff */
[----:B------:R-:W-:-:S00]  /*a4c0*/  NOP ;  /* 0x0000000000007918 */ /* 0x000fc00000000000 */
        /* <DEDUP_REMOVED lines=11> */
.L_x_183:


//--------------------- .nv.global.init           --------------------------
	.section	.nv.global.init,"aw",@progbits
	.align	4
.nv.global.init:
	.type		mrg32k3aM1SubSeq,@object
	.size		mrg32k3aM1SubSeq,(mrg32k3aM2SubSeq - mrg32k3aM1SubSeq)
mrg32k3aM1SubSeq:
        /*0000*/ 	.byte	0x0b, 0xcc, 0xee, 0x04, 0x73, 0x29, 0x8b, 0x6f, 0xf6, 0x53, 0x03, 0xf6, 0x23, 0xf6, 0xea, 0xda
        /* <DEDUP_REMOVED lines=125> */
	.type		mrg32k3aM2SubSeq,@object
	.size		mrg32k3aM2SubSeq,(mrg32k3aM1 - mrg32k3aM2SubSeq)
mrg32k3aM2SubSeq:
        /* <DEDUP_REMOVED lines=126> */
	.type		mrg32k3aM1,@object
	.size		mrg32k3aM1,(mrg32k3aM1Seq - mrg32k3aM1)
mrg32k3aM1:
        /* <DEDUP_REMOVED lines=144> */
	.type		mrg32k3aM1Seq,@object
	.size		mrg32k3aM1Seq,(mrg32k3aM2 - mrg32k3aM1Seq)
mrg32k3aM1Seq:
        /* <DEDUP_REMOVED lines=144> */
	.type		mrg32k3aM2,@object
	.size		mrg32k3aM2,(mrg32k3aM2Seq - mrg32k3aM2)
mrg32k3aM2:
        /* <DEDUP_REMOVED lines=144> */
	.type		mrg32k3aM2Seq,@object
	.size		mrg32k3aM2Seq,(precalc_xorwow_matrix - mrg32k3aM2Seq)
mrg32k3aM2Seq:
        /* <DEDUP_REMOVED lines=144> */
	.type		precalc_xorwow_matrix,@object
	.size		precalc_xorwow_matrix,(precalc_xorwow_offset_matrix - precalc_xorwow_matrix)
precalc_xorwow_matrix:
        /* <DEDUP_REMOVED lines=6400> */
	.type		precalc_xorwow_offset_matrix,@object
	.size		precalc_xorwow_offset_matrix,(.L_1 - precalc_xorwow_offset_matrix)
precalc_xorwow_offset_matrix:
        /* <DEDUP_REMOVED lines=6400> */
.L_1:


//--------------------- .nv.shared._Z6kernelILi128EEvPfS0_S0_l --------------------------
	.section	.nv.shared._Z6kernelILi128EEvPfS0_S0_l,"aw",@nobits
	.sectionflags	@""
	.align	4
.nv.shared._Z6kernelILi128EEvPfS0_S0_l:
	.zero		9753


//--------------------- .nv.shared.reserved.0     --------------------------
	.section	.nv.shared.reserved.0,"aw",@nobits
	.weak		__nv_reservedSMEM_offset_0_alias
	.size		__nv_reservedSMEM_offset_0_alias, 0, 64
	.other		__nv_reservedSMEM_offset_0_alias,@"STO_CUDA_RESERVED_SHARED STV_DEFAULT"
__nv_reservedSMEM_offset_0_alias:
	.zero		0
	.zero		64


//--------------------- .nv.constant0._Z6kernelILi128EEvPfS0_S0_l --------------------------
	.section	.nv.constant0._Z6kernelILi128EEvPfS0_S0_l,"a",@progbits
	.sectionflags	@""
	.align	4
.nv.constant0._Z6kernelILi128EEvPfS0_S0_l:
	.zero		928


//--------------------- SYMBOLS --------------------------

	.type		.nv.reservedSmem.offset0,@object
	.size		.nv.reservedSmem.offset0,0x4
	.type		.nv.reservedSmem.cap,@object
	.size		.nv.reservedSmem.cap,0x4
